// auto-generated by cutlass_sweep.conv — config: {"arch": "sm_90", "cluster_m": 1, "cluster_n": 1, "conv_kind": "wgrad", "dtype": "fp16", "ndim": 3, "tile_k": 32, "tile_m": 64, "tile_n": 128}
#include "cutlass/cutlass.h"
#include "cute/tensor.hpp"
#include "cutlass/kernel_hardware_info.hpp"
#include "cutlass/conv/convolution.h"
#include "cutlass/conv/dispatch_policy.hpp"
#include "cutlass/conv/collective/collective_builder.hpp"
#include "cutlass/conv/kernel/conv_universal.hpp"
#include "cutlass/conv/device/conv_universal_adapter.hpp"
#include "cutlass/epilogue/collective/collective_builder.hpp"

using namespace cute;
using Elem = cutlass::half_t;
using Acc  = float;
using LayoutAB = cutlass::layout::TensorNDHWC;
using LayoutC  = cutlass::layout::TensorKCSRT;
constexpr auto ConvOp = cutlass::conv::Operator::kWgrad;
using TileShape    = Shape<_64, Shape<_128>, Shape<_32>>;
using ClusterShape = Shape<_1, _1, _1>;

using CollectiveEpilogue = typename cutlass::epilogue::collective::CollectiveBuilder<
    cutlass::arch::Sm90, cutlass::arch::OpClassTensorOp,
    TileShape, ClusterShape,
    cutlass::epilogue::collective::EpilogueTileAuto,
    Acc, Acc,
    Elem, LayoutC, 128 / cutlass::sizeof_bits<Elem>::value,
    Elem, LayoutC, 128 / cutlass::sizeof_bits<Elem>::value,
    cutlass::epilogue::collective::EpilogueScheduleAuto
  >::CollectiveOp;

using CollectiveMainloop = typename cutlass::conv::collective::CollectiveBuilder<
    cutlass::arch::Sm90, cutlass::arch::OpClassTensorOp, ConvOp,
    Elem, LayoutAB, 128 / cutlass::sizeof_bits<Elem>::value,
    Elem, LayoutAB, 128 / cutlass::sizeof_bits<Elem>::value,
    Acc,
    TileShape, ClusterShape,
    cutlass::conv::collective::StageCountAutoCarveout<
        static_cast<int>(sizeof(typename CollectiveEpilogue::SharedStorage))>,
    cutlass::conv::collective::KernelScheduleAuto
  >::CollectiveOp;

using ProblemShape = cutlass::conv::ConvProblemShape<
    ConvOp, CollectiveMainloop::DispatchPolicy::NumSpatialDimensions>;
using ConvKernel = cutlass::conv::kernel::ConvUniversal<
    ProblemShape, CollectiveMainloop, CollectiveEpilogue>;
using Conv = cutlass::conv::device::ConvUniversalAdapter<ConvKernel>;

auto* _anchor = &cutlass::device_kernel<ConvKernel>;


// ===== COMPILED SASS (sm_90a) =====

	.target	sm_90a

	.elftype	@"ET_EXEC"


//--------------------- .note.nv.tkinfo           --------------------------
	.section	.note.nv.tkinfo,"",@"SHT_NOTE"
	.sectionflags	@"SHF_NOTE_NV_TKINFO"
	.tkinfo
        /*0018*/ 	.word	0x00000002
        /*0030*/ 	.string	""
        /*0030*/ 	.string	"ptxas"
        /*0030*/ 	.string	"Cuda compilation tools, release 13.0, V13.0.88"
        /*0030*/ 	.string	"Build cuda_13.0.r13.0/compiler.36424714_0"
        /*0030*/ 	.string	"-arch sm_90a -m 64 "



//--------------------- .note.nv.cuinfo           --------------------------
	.section	.note.nv.cuinfo,"",@"SHT_NOTE"
	.sectionflags	@"SHF_NOTE_NV_CUINFO"
        /*0018*/ 	.short	0x0002
        /*001a*/ 	.short	0x005a
        /*001c*/ 	.short	0x0082
	.zero		2


//--------------------- .nv.info                  --------------------------
	.section	.nv.info,"",@"SHT_CUDA_INFO"
	.align	4


	//----- nvinfo : EIATTR_REGCOUNT
	.align		4
        /*0000*/ 	.byte	0x04, 0x2f
        /*0002*/ 	.short	(.L_12 - .L_11)
	.align		4
.L_11:
        /*0004*/ 	.word	index@(_ZN7cutlass13device_kernelINS_4conv6kernel13ConvUniversalINS1_16ConvProblemShapeILNS1_8OperatorE2ELi3EEENS1_10collective14CollectiveConvINS1_46MainloopSm90TmaGmmaWarpSpecializedImplicitGemmILS5_2ELi18ELi3EN4cute5tupleIJNSA_1CILi1EEESD_SD_EEENS1_36KernelImplicitTmaWarpSpecializedSm90ELi1EEENSB_IJNSC_ILi64EEENSB_IJNSC_ILi128EEEEEENSB_IJNSC_ILi32EEEEEEEEENS_6half_tESN_NSA_8TiledMMAINSA_8MMA_AtomIJNSA_4SM904GMMA26MMA_64x128x16_F32F16F16_SSILNSR_5MajorE1ELST_1ELNSR_7ScaleInE1ELSU_1EEEEEENSA_6LayoutISE_NSB_IJNSC_ILi0EEESY_SY_EEEEENSB_IJNSA_10UnderscoreES11_S11_EEEEENS7_6detail26Sm90ImplicitGemmTileTraitsINSA_13SM90_TMA_LOADENSA_14ComposedLayoutINSA_7SwizzleILi3ELi4ELi3EEENSA_18smem_ptr_flag_bitsILi16EEENSX_INSB_IJNSB_IJSH_SD_EEENSB_IJNSC_ILi8EEENSC_ILi4EEEEEENSB_IJSD_NSC_ILi18EEEEEEEEENSB_IJNSB_IJSD_SY_EEENSB_IJSH_NSC_ILi512EEEEEENSB_IJSY_NSC_ILi2048EEEEEEEEEEEEEvEENS15_INSA_20SM90_TMA_LOAD_IM2COLENS17_IS19_S1B_NSX_INSB_IJNSB_IJSH_NSC_ILi2EEEEEES1F_S1H_EEENSB_IJNSB_IJSD_S1M_EEES1L_NSB_IJSY_NSC_ILi4096EEEEEEEEEEEEEvEEEENS_8epilogue10collective6detail29Sm90TmaWarpSpecializedAdapterINS25_15DefaultEpilogueISN_NSB_IJlNSB_IJSD_lllEEESY_EEES2A_NS24_6thread17LinearCombinationISN_Li1EffLNS2B_9ScaleType4KindE0ELNS_15FloatRoundStyleE2ESN_EENS_4gemm15EpilogueDefaultEEEEEvvEEEEvNT_6ParamsE)
        /*0008*/ 	.word	0x00000066


	//----- nvinfo : EIATTR_FRAME_SIZE
	.align		4
.L_12:
        /*000c*/ 	.byte	0x04, 0x11
        /*000e*/ 	.short	(.L_14 - .L_13)
	.align		4
.L_13:
        /*0010*/ 	.word	index@(_ZN7cutlass13device_kernelINS_4conv6kernel13ConvUniversalINS1_16ConvProblemShapeILNS1_8OperatorE2ELi3EEENS1_10collective14CollectiveConvINS1_46MainloopSm90TmaGmmaWarpSpecializedImplicitGemmILS5_2ELi18ELi3EN4cute5tupleIJNSA_1CILi1EEESD_SD_EEENS1_36KernelImplicitTmaWarpSpecializedSm90ELi1EEENSB_IJNSC_ILi64EEENSB_IJNSC_ILi128EEEEEENSB_IJNSC_ILi32EEEEEEEEENS_6half_tESN_NSA_8TiledMMAINSA_8MMA_AtomIJNSA_4SM904GMMA26MMA_64x128x16_F32F16F16_SSILNSR_5MajorE1ELST_1ELNSR_7ScaleInE1ELSU_1EEEEEENSA_6LayoutISE_NSB_IJNSC_ILi0EEESY_SY_EEEEENSB_IJNSA_10UnderscoreES11_S11_EEEEENS7_6detail26Sm90ImplicitGemmTileTraitsINSA_13SM90_TMA_LOADENSA_14ComposedLayoutINSA_7SwizzleILi3ELi4ELi3EEENSA_18smem_ptr_flag_bitsILi16EEENSX_INSB_IJNSB_IJSH_SD_EEENSB_IJNSC_ILi8EEENSC_ILi4EEEEEENSB_IJSD_NSC_ILi18EEEEEEEEENSB_IJNSB_IJSD_SY_EEENSB_IJSH_NSC_ILi512EEEEEENSB_IJSY_NSC_ILi2048EEEEEEEEEEEEEvEENS15_INSA_20SM90_TMA_LOAD_IM2COLENS17_IS19_S1B_NSX_INSB_IJNSB_IJSH_NSC_ILi2EEEEEES1F_S1H_EEENSB_IJNSB_IJSD_S1M_EEES1L_NSB_IJSY_NSC_ILi4096EEEEEEEEEEEEEvEEEENS_8epilogue10collective6detail29Sm90TmaWarpSpecializedAdapterINS25_15DefaultEpilogueISN_NSB_IJlNSB_IJSD_lllEEESY_EEES2A_NS24_6thread17LinearCombinationISN_Li1EffLNS2B_9ScaleType4KindE0ELNS_15FloatRoundStyleE2ESN_EENS_4gemm15EpilogueDefaultEEEEEvvEEEEvNT_6ParamsE)
        /*0014*/ 	.word	0x00000000


	//----- nvinfo : EIATTR_MIN_STACK_SIZE
	.align		4
.L_14:
        /*0018*/ 	.byte	0x04, 0x12
        /*001a*/ 	.short	(.L_16 - .L_15)
	.align		4
.L_15:
        /*001c*/ 	.word	index@(_ZN7cutlass13device_kernelINS_4conv6kernel13ConvUniversalINS1_16ConvProblemShapeILNS1_8OperatorE2ELi3EEENS1_10collective14CollectiveConvINS1_46MainloopSm90TmaGmmaWarpSpecializedImplicitGemmILS5_2ELi18ELi3EN4cute5tupleIJNSA_1CILi1EEESD_SD_EEENS1_36KernelImplicitTmaWarpSpecializedSm90ELi1EEENSB_IJNSC_ILi64EEENSB_IJNSC_ILi128EEEEEENSB_IJNSC_ILi32EEEEEEEEENS_6half_tESN_NSA_8TiledMMAINSA_8MMA_AtomIJNSA_4SM904GMMA26MMA_64x128x16_F32F16F16_SSILNSR_5MajorE1ELST_1ELNSR_7ScaleInE1ELSU_1EEEEEENSA_6LayoutISE_NSB_IJNSC_ILi0EEESY_SY_EEEEENSB_IJNSA_10UnderscoreES11_S11_EEEEENS7_6detail26Sm90ImplicitGemmTileTraitsINSA_13SM90_TMA_LOADENSA_14ComposedLayoutINSA_7SwizzleILi3ELi4ELi3EEENSA_18smem_ptr_flag_bitsILi16EEENSX_INSB_IJNSB_IJSH_SD_EEENSB_IJNSC_ILi8EEENSC_ILi4EEEEEENSB_IJSD_NSC_ILi18EEEEEEEEENSB_IJNSB_IJSD_SY_EEENSB_IJSH_NSC_ILi512EEEEEENSB_IJSY_NSC_ILi2048EEEEEEEEEEEEEvEENS15_INSA_20SM90_TMA_LOAD_IM2COLENS17_IS19_S1B_NSX_INSB_IJNSB_IJSH_NSC_ILi2EEEEEES1F_S1H_EEENSB_IJNSB_IJSD_S1M_EEES1L_NSB_IJSY_NSC_ILi4096EEEEEEEEEEEEEvEEEENS_8epilogue10collective6detail29Sm90TmaWarpSpecializedAdapterINS25_15DefaultEpilogueISN_NSB_IJlNSB_IJSD_lllEEESY_EEES2A_NS24_6thread17LinearCombinationISN_Li1EffLNS2B_9ScaleType4KindE0ELNS_15FloatRoundStyleE2ESN_EENS_4gemm15EpilogueDefaultEEEEEvvEEEEvNT_6ParamsE)
        /*0020*/ 	.word	0x00000000
.L_16:


//--------------------- .nv.compat                --------------------------
	.section	.nv.compat,"",@"SHT_CUDA_COMPAT_INFO"
	.align	4
        /*0000*/ 	.byte	0x02, 0x09, 0x01, 0x00, 0x02, 0x02, 0x04, 0x00, 0x02, 0x05, 0x05, 0x00, 0x03, 0x07, 0x01, 0x01
        /*0010*/ 	.byte	0x02, 0x03, 0x01, 0x00, 0x02, 0x06, 0x01, 0x00, 0x04, 0x0b, 0x08, 0x00, 0x00, 0x00, 0x00, 0x00
        /*0020*/ 	.byte	0x00, 0x00, 0x00, 0x00


//--------------------- .nv.info._ZN7cutlass13device_kernelINS_4conv6kernel13ConvUniversalINS1_16ConvProblemShapeILNS1_8OperatorE2ELi3EEENS1_10collective14CollectiveConvINS1_46MainloopSm90TmaGmmaWarpSpecializedImplicitGemmILS5_2ELi18ELi3EN4cute5tupleIJNSA_1CILi1EEESD_SD_EEENS1_36KernelImplicitTmaWarpSpecializedSm90ELi1EEENSB_IJNSC_ILi64EEENSB_IJNSC_ILi128EEEEEENSB_IJNSC_ILi32EEEEEEEEENS_6half_tESN_NSA_8TiledMMAINSA_8MMA_AtomIJNSA_4SM904GMMA26MMA_64x128x16_F32F16F16_SSILNSR_5MajorE1ELST_1ELNSR_7ScaleInE1ELSU_1EEEEEENSA_6LayoutISE_NSB_IJNSC_ILi0EEESY_SY_EEEEENSB_IJNSA_10UnderscoreES11_S11_EEEEENS7_6detail26Sm90ImplicitGemmTileTraitsINSA_13SM90_TMA_LOADENSA_14ComposedLayoutINSA_7SwizzleILi3ELi4ELi3EEENSA_18smem_ptr_flag_bitsILi16EEENSX_INSB_IJNSB_IJSH_SD_EEENSB_IJNSC_ILi8EEENSC_ILi4EEEEEENSB_IJSD_NSC_ILi18EEEEEEEEENSB_IJNSB_IJSD_SY_EEENSB_IJSH_NSC_ILi512EEEEEENSB_IJSY_NSC_ILi2048EEEEEEEEEEEEEvEENS15_INSA_20SM90_TMA_LOAD_IM2COLENS17_IS19_S1B_NSX_INSB_IJNSB_IJSH_NSC_ILi2EEEEEES1F_S1H_EEENSB_IJNSB_IJSD_S1M_EEES1L_NSB_IJSY_NSC_ILi4096EEEEEEEEEEEEEvEEEENS_8epilogue10collective6detail29Sm90TmaWarpSpecializedAdapterINS25_15DefaultEpilogueISN_NSB_IJlNSB_IJSD_lllEEESY_EEES2A_NS24_6thread17LinearCombinationISN_Li1EffLNS2B_9ScaleType4KindE0ELNS_15FloatRoundStyleE2ESN_EENS_4gemm15EpilogueDefaultEEEEEvvEEEEvNT_6ParamsE --------------------------
	.section	.nv.info._ZN7cutlass13device_kernelINS_4conv6kernel13ConvUniversalINS1_16ConvProblemShapeILNS1_8OperatorE2ELi3EEENS1_10collective14CollectiveConvINS1_46MainloopSm90TmaGmmaWarpSpecializedImplicitGemmILS5_2ELi18ELi3EN4cute5tupleIJNSA_1CILi1EEESD_SD_EEENS1_36KernelImplicitTmaWarpSpecializedSm90ELi1EEENSB_IJNSC_ILi64EEENSB_IJNSC_ILi128EEEEEENSB_IJNSC_ILi32EEEEEEEEENS_6half_tESN_NSA_8TiledMMAINSA_8MMA_AtomIJNSA_4SM904GMMA26MMA_64x128x16_F32F16F16_SSILNSR_5MajorE1ELST_1ELNSR_7ScaleInE1ELSU_1EEEEEENSA_6LayoutISE_NSB_IJNSC_ILi0EEESY_SY_EEEEENSB_IJNSA_10UnderscoreES11_S11_EEEEENS7_6detail26Sm90ImplicitGemmTileTraitsINSA_13SM90_TMA_LOADENSA_14ComposedLayoutINSA_7SwizzleILi3ELi4ELi3EEENSA_18smem_ptr_flag_bitsILi16EEENSX_INSB_IJNSB_IJSH_SD_EEENSB_IJNSC_ILi8EEENSC_ILi4EEEEEENSB_IJSD_NSC_ILi18EEEEEEEEENSB_IJNSB_IJSD_SY_EEENSB_IJSH_NSC_ILi512EEEEEENSB_IJSY_NSC_ILi2048EEEEEEEEEEEEEvEENS15_INSA_20SM90_TMA_LOAD_IM2COLENS17_IS19_S1B_NSX_INSB_IJNSB_IJSH_NSC_ILi2EEEEEES1F_S1H_EEENSB_IJNSB_IJSD_S1M_EEES1L_NSB_IJSY_NSC_ILi4096EEEEEEEEEEEEEvEEEENS_8epilogue10collective6detail29Sm90TmaWarpSpecializedAdapterINS25_15DefaultEpilogueISN_NSB_IJlNSB_IJSD_lllEEESY_EEES2A_NS24_6thread17LinearCombinationISN_Li1EffLNS2B_9ScaleType4KindE0ELNS_15FloatRoundStyleE2ESN_EENS_4gemm15EpilogueDefaultEEEEEvvEEEEvNT_6ParamsE,"",@"SHT_CUDA_INFO"
	.sectionflags	@""
	.align	4


	//----- nvinfo : EIATTR_CUDA_API_VERSION
	.align		4
        /*0000*/ 	.byte	0x04, 0x37
        /*0002*/ 	.short	(.L_18 - .L_17)
.L_17:
        /*0004*/ 	.word	0x00000082


	//----- nvinfo : EIATTR_KPARAM_INFO
	.align		4
.L_18:
        /*0008*/ 	.byte	0x04, 0x17
        /*000a*/ 	.short	(.L_20 - .L_19)
.L_19:
        /*000c*/ 	.word	0x00000000
        /*0010*/ 	.short	0x0000
        /*0012*/ 	.short	0x0070
        /*0014*/ 	.byte	0x00, 0xf0, 0x01, 0x10


	//----- nvinfo : EIATTR_SPARSE_MMA_MASK
	.align		4
.L_20:
        /*0018*/ 	.byte	0x03, 0x50
        /*001a*/ 	.short	0x0000


	//----- nvinfo : EIATTR_MAXREG_COUNT
	.align		4
        /*001c*/ 	.byte	0x03, 0x1b
        /*001e*/ 	.short	0x00ff


	//----- nvinfo : EIATTR_NUM_BARRIERS
	.align		4
        /*0020*/ 	.byte	0x02, 0x4c
        /*0022*/ 	.byte	0x01
	.zero		1


	//----- nvinfo : EIATTR_MERCURY_ISA_VERSION
	.align		4
        /*0024*/ 	.byte	0x03, 0x5f
        /*0026*/ 	.short	0x0101


	//----- nvinfo : EIATTR_COOP_GROUP_MASK_REGIDS
	.align		4
        /*0028*/ 	.byte	0x04, 0x29
        /*002a*/ 	.short	(.L_22 - .L_21)


	//   ....[0]....
.L_21:
        /*002c*/ 	.word	0xffffffff


	//   ....[1]....
        /*0030*/ 	.word	0xffffffff


	//   ....[2]....
        /*0034*/ 	.word	0xffffffff


	//----- nvinfo : EIATTR_COOP_GROUP_INSTR_OFFSETS
	.align		4
.L_22:
        /*0038*/ 	.byte	0x04, 0x28
        /*003a*/ 	.short	(.L_24 - .L_23)


	//   ....[0]....
.L_23:
        /*003c*/ 	.word	0x00000060


	//   ....[1]....
        /*0040*/ 	.word	0x00000070


	//   ....[2]....
        /*0044*/ 	.word	0x00000130


	//----- nvinfo : EIATTR_MBARRIER_INSTR_OFFSETS
	.align		4
.L_24:
        /*0048*/ 	.byte	0x04, 0x39
        /*004a*/ 	.short	(.L_26 - .L_25)


	//   ....[0]....
.L_25:
        /*004c*/ 	.word	0x00000270
        /*0050*/ 	.word	0x000000ff
        /*0054*/ 	.word	0x00036000
        /*0058*/ 	.short	0x0100
        /*005a*/ 	.byte	0x08
	.zero		1


	//   ....[1]....
        /*005c*/ 	.word	0x00000280
        /*0060*/ 	.word	0x000000ff
        /*0064*/ 	.word	0x00036090
        /*0068*/ 	.short	0x0100
        /*006a*/ 	.byte	0x08
	.zero		1


	//   ....[2]....
        /*006c*/ 	.word	0x00000290
        /*0070*/ 	.word	0x000000ff
        /*0074*/ 	.word	0x00036008
        /*0078*/ 	.short	0x0100
        /*007a*/ 	.byte	0x08
	.zero		1


	//   ....[3]....
        /*007c*/ 	.word	0x000002a0
        /*0080*/ 	.word	0x000000ff
        /*0084*/ 	.word	0x00036098
        /*0088*/ 	.short	0x0100
        /*008a*/ 	.byte	0x08
	.zero		1


	//   ....[4]....
        /*008c*/ 	.word	0x000002b0
        /*0090*/ 	.word	0x000000ff
        /*0094*/ 	.word	0x00036010
        /*0098*/ 	.short	0x0100
        /*009a*/ 	.byte	0x08
	.zero		1


	//   ....[5]....
        /*009c*/ 	.word	0x000002c0
        /*00a0*/ 	.word	0x000000ff
        /*00a4*/ 	.word	0x000360a0
        /*00a8*/ 	.short	0x0100
        /*00aa*/ 	.byte	0x08
	.zero		1


	//   ....[6]....
        /*00ac*/ 	.word	0x000002d0
        /*00b0*/ 	.word	0x000000ff
        /*00b4*/ 	.word	0x00036018
        /*00b8*/ 	.short	0x0100
        /*00ba*/ 	.byte	0x08
	.zero		1


	//   ....[7]....
        /*00bc*/ 	.word	0x000002e0
        /*00c0*/ 	.word	0x000000ff
        /*00c4*/ 	.word	0x000360a8
        /*00c8*/ 	.short	0x0100
        /*00ca*/ 	.byte	0x08
	.zero		1


	//   ....[8]....
        /*00cc*/ 	.word	0x000002f0
        /*00d0*/ 	.word	0x000000ff
        /*00d4*/ 	.word	0x00036020
        /*00d8*/ 	.short	0x0100
        /*00da*/ 	.byte	0x08
	.zero		1


	//   ....[9]....
        /*00dc*/ 	.word	0x00000300
        /*00e0*/ 	.word	0x000000ff
        /*00e4*/ 	.word	0x000360b0
        /*00e8*/ 	.short	0x0100
        /*00ea*/ 	.byte	0x08
	.zero		1


	//   ....[10]....
        /*00ec*/ 	.word	0x00000310
        /*00f0*/ 	.word	0x000000ff
        /*00f4*/ 	.word	0x00036028
        /*00f8*/ 	.short	0x0100
        /*00fa*/ 	.byte	0x08
	.zero		1


	//   ....[11]....
        /*00fc*/ 	.word	0x00000320
        /*0100*/ 	.word	0x000000ff
        /*0104*/ 	.word	0x000360b8
        /*0108*/ 	.short	0x0100
        /*010a*/ 	.byte	0x08
	.zero		1


	//   ....[12]....
        /*010c*/ 	.word	0x00000330
        /*0110*/ 	.word	0x000000ff
        /*0114*/ 	.word	0x00036030
        /*0118*/ 	.short	0x0100
        /*011a*/ 	.byte	0x08
	.zero		1


	//   ....[13]....
        /*011c*/ 	.word	0x00000340
        /*0120*/ 	.word	0x000000ff
        /*0124*/ 	.word	0x000360c0
        /*0128*/ 	.short	0x0100
        /*012a*/ 	.byte	0x08
	.zero		1


	//   ....[14]....
        /*012c*/ 	.word	0x00000350
        /*0130*/ 	.word	0x000000ff
        /*0134*/ 	.word	0x00036038
        /*0138*/ 	.short	0x0100
        /*013a*/ 	.byte	0x08
	.zero		1


	//   ....[15]....
        /*013c*/ 	.word	0x00000360
        /*0140*/ 	.word	0x000000ff
        /*0144*/ 	.word	0x000360c8
        /*0148*/ 	.short	0x0100
        /*014a*/ 	.byte	0x08
	.zero		1


	//   ....[16]....
        /*014c*/ 	.word	0x00000370
        /*0150*/ 	.word	0x000000ff
        /*0154*/ 	.word	0x00036040
        /*0158*/ 	.short	0x0100
        /*015a*/ 	.byte	0x08
	.zero		1


	//   ....[17]....
        /*015c*/ 	.word	0x00000380
        /*0160*/ 	.word	0x000000ff
        /*0164*/ 	.word	0x000360d0
        /*0168*/ 	.short	0x0100
        /*016a*/ 	.byte	0x08
	.zero		1


	//   ....[18]....
        /*016c*/ 	.word	0x00000390
        /*0170*/ 	.word	0x000000ff
        /*0174*/ 	.word	0x00036048
        /*0178*/ 	.short	0x0100
        /*017a*/ 	.byte	0x08
	.zero		1


	//   ....[19]....
        /*017c*/ 	.word	0x000003a0
        /*0180*/ 	.word	0x000000ff
        /*0184*/ 	.word	0x000360d8
        /*0188*/ 	.short	0x0100
        /*018a*/ 	.byte	0x08
	.zero		1


	//   ....[20]....
        /*018c*/ 	.word	0x000003b0
        /*0190*/ 	.word	0x000000ff
        /*0194*/ 	.word	0x00036050
        /*0198*/ 	.short	0x0100
        /*019a*/ 	.byte	0x08
	.zero		1


	//   ....[21]....
        /*019c*/ 	.word	0x000003c0
        /*01a0*/ 	.word	0x000000ff
        /*01a4*/ 	.word	0x000360e0
        /*01a8*/ 	.short	0x0100
        /*01aa*/ 	.byte	0x08
	.zero		1


	//   ....[22]....
        /*01ac*/ 	.word	0x000003d0
        /*01b0*/ 	.word	0x000000ff
        /*01b4*/ 	.word	0x00036058
        /*01b8*/ 	.short	0x0100
        /*01ba*/ 	.byte	0x08
	.zero		1


	//   ....[23]....
        /*01bc*/ 	.word	0x000003e0
        /*01c0*/ 	.word	0x000000ff
        /*01c4*/ 	.word	0x000360e8
        /*01c8*/ 	.short	0x0100
        /*01ca*/ 	.byte	0x08
	.zero		1


	//   ....[24]....
        /*01cc*/ 	.word	0x000003f0
        /*01d0*/ 	.word	0x000000ff
        /*01d4*/ 	.word	0x00036060
        /*01d8*/ 	.short	0x0100
        /*01da*/ 	.byte	0x08
	.zero		1


	//   ....[25]....
        /*01dc*/ 	.word	0x00000400
        /*01e0*/ 	.word	0x000000ff
        /*01e4*/ 	.word	0x000360f0
        /*01e8*/ 	.short	0x0100
        /*01ea*/ 	.byte	0x08
	.zero		1


	//   ....[26]....
        /*01ec*/ 	.word	0x00000410
        /*01f0*/ 	.word	0x000000ff
        /*01f4*/ 	.word	0x00036068
        /*01f8*/ 	.short	0x0100
        /*01fa*/ 	.byte	0x08
	.zero		1


	//   ....[27]....
        /*01fc*/ 	.word	0x00000420
        /*0200*/ 	.word	0x000000ff
        /*0204*/ 	.word	0x000360f8
        /*0208*/ 	.short	0x0100
        /*020a*/ 	.byte	0x08
	.zero		1


	//   ....[28]....
        /*020c*/ 	.word	0x00000430
        /*0210*/ 	.word	0x000000ff
        /*0214*/ 	.word	0x00036070
        /*0218*/ 	.short	0x0100
        /*021a*/ 	.byte	0x08
	.zero		1


	//   ....[29]....
        /*021c*/ 	.word	0x00000440
        /*0220*/ 	.word	0x000000ff
        /*0224*/ 	.word	0x00036100
        /*0228*/ 	.short	0x0100
        /*022a*/ 	.byte	0x08
	.zero		1


	//   ....[30]....
        /*022c*/ 	.word	0x00000450
        /*0230*/ 	.word	0x000000ff
        /*0234*/ 	.word	0x00036078
        /*0238*/ 	.short	0x0100
        /*023a*/ 	.byte	0x08
	.zero		1


	//   ....[31]....
        /*023c*/ 	.word	0x00000460
        /*0240*/ 	.word	0x000000ff
        /*0244*/ 	.word	0x00036108
        /*0248*/ 	.short	0x0100
        /*024a*/ 	.byte	0x08
	.zero		1


	//   ....[32]....
        /*024c*/ 	.word	0x00000470
        /*0250*/ 	.word	0x000000ff
        /*0254*/ 	.word	0x00036080
        /*0258*/ 	.short	0x0100
        /*025a*/ 	.byte	0x08
	.zero		1


	//   ....[33]....
        /*025c*/ 	.word	0x00000480
        /*0260*/ 	.word	0x000000ff
        /*0264*/ 	.word	0x00036110
        /*0268*/ 	.short	0x0100
        /*026a*/ 	.byte	0x08
	.zero		1


	//   ....[34]....
        /*026c*/ 	.word	0x00000490
        /*0270*/ 	.word	0x000000ff
        /*0274*/ 	.word	0x00036088
        /*0278*/ 	.short	0x0100
        /*027a*/ 	.byte	0x08
	.zero		1


	//   ....[35]....
        /*027c*/ 	.word	0x000004a0
        /*0280*/ 	.word	0x000000ff
        /*0284*/ 	.word	0x00036118
        /*0288*/ 	.short	0x0100
        /*028a*/ 	.byte	0x08
	.zero		1


	//   ....[36]....
        /*028c*/ 	.word	0x000010a0
        /*0290*/ 	.word	0x00000004
        /*0294*/ 	.word	0x00036000
        /*0298*/ 	.short	0x010a
        /*029a*/ 	.byte	0x3f
	.zero		1


	//   ....[37]....
        /*029c*/ 	.word	0x00001360
        /*02a0*/ 	.word	0x00000008
        /*02a4*/ 	.word	0x00036000
        /*02a8*/ 	.short	0x010a
        /*02aa*/ 	.byte	0x3f
	.zero		1


	//   ....[38]....
        /*02ac*/ 	.word	0x000014c0
        /*02b0*/ 	.word	0x000000ff
        /*02b4*/ 	.word	0x00000000
        /*02b8*/ 	.short	0x0101
        /*02ba*/ 	.byte	0x06
	.zero		1


	//   ....[39]....
        /*02bc*/ 	.word	0x000016d0
        /*02c0*/ 	.word	0x00000003
        /*02c4*/ 	.word	0x00000000
        /*02c8*/ 	.short	0x0101
        /*02ca*/ 	.byte	0x3f
	.zero		1


	//   ....[40]....
        /*02cc*/ 	.word	0x00006260
        /*02d0*/ 	.word	0x00000005
        /*02d4*/ 	.word	0x00036090
        /*02d8*/ 	.short	0x010a
        /*02da*/ 	.byte	0x3f
	.zero		1


	//   ....[41]....
        /*02dc*/ 	.word	0x00006a70
        /*02e0*/ 	.word	0x00000004
        /*02e4*/ 	.word	0x00000000
        /*02e8*/ 	.short	0x010a
        /*02ea*/ 	.byte	0x3f
	.zero		1


	//   ....[42]....
        /*02ec*/ 	.word	0x00006b20
        /*02f0*/ 	.word	0x00000000
        /*02f4*/ 	.word	0x00000000
        /*02f8*/ 	.short	0x010a
        /*02fa*/ 	.byte	0x3f
	.zero		1


	//   ....[43]....
        /*02fc*/ 	.word	0x00006bd0
        /*0300*/ 	.word	0x00000000
        /*0304*/ 	.word	0x00000000
        /*0308*/ 	.short	0x010a
        /*030a*/ 	.byte	0x3f
	.zero		1


	//   ....[44]....
        /*030c*/ 	.word	0x00006c80
        /*0310*/ 	.word	0x00000000
        /*0314*/ 	.word	0x00000000
        /*0318*/ 	.short	0x010a
        /*031a*/ 	.byte	0x3f
	.zero		1


	//   ....[45]....
        /*031c*/ 	.word	0x00006d30
        /*0320*/ 	.word	0x00000000
        /*0324*/ 	.word	0x00000000
        /*0328*/ 	.short	0x010a
        /*032a*/ 	.byte	0x3f
	.zero		1


	//   ....[46]....
        /*032c*/ 	.word	0x00006de0
        /*0330*/ 	.word	0x00000000
        /*0334*/ 	.word	0x00000000
        /*0338*/ 	.short	0x010a
        /*033a*/ 	.byte	0x3f
	.zero		1


	//   ....[47]....
        /*033c*/ 	.word	0x00006e90
        /*0340*/ 	.word	0x00000000
        /*0344*/ 	.word	0x00000000
        /*0348*/ 	.short	0x010a
        /*034a*/ 	.byte	0x3f
	.zero		1


	//   ....[48]....
        /*034c*/ 	.word	0x00006f40
        /*0350*/ 	.word	0x00000000
        /*0354*/ 	.word	0x00000000
        /*0358*/ 	.short	0x010a
        /*035a*/ 	.byte	0x3f
	.zero		1


	//   ....[49]....
        /*035c*/ 	.word	0x00006ff0
        /*0360*/ 	.word	0x00000000
        /*0364*/ 	.word	0x00000000
        /*0368*/ 	.short	0x010a
        /*036a*/ 	.byte	0x3f
	.zero		1


	//   ....[50]....
        /*036c*/ 	.word	0x000070a0
        /*0370*/ 	.word	0x00000000
        /*0374*/ 	.word	0x00000000
        /*0378*/ 	.short	0x010a
        /*037a*/ 	.byte	0x3f
	.zero		1


	//   ....[51]....
        /*037c*/ 	.word	0x00007150
        /*0380*/ 	.word	0x00000000
        /*0384*/ 	.word	0x00000000
        /*0388*/ 	.short	0x010a
        /*038a*/ 	.byte	0x3f
	.zero		1


	//   ....[52]....
        /*038c*/ 	.word	0x00007200
        /*0390*/ 	.word	0x00000000
        /*0394*/ 	.word	0x00000000
        /*0398*/ 	.short	0x010a
        /*039a*/ 	.byte	0x3f
	.zero		1


	//   ....[53]....
        /*039c*/ 	.word	0x000072b0
        /*03a0*/ 	.word	0x00000000
        /*03a4*/ 	.word	0x00000000
        /*03a8*/ 	.short	0x010a
        /*03aa*/ 	.byte	0x3f
	.zero		1


	//   ....[54]....
        /*03ac*/ 	.word	0x00007360
        /*03b0*/ 	.word	0x00000000
        /*03b4*/ 	.word	0x00000000
        /*03b8*/ 	.short	0x010a
        /*03ba*/ 	.byte	0x3f
	.zero		1


	//   ....[55]....
        /*03bc*/ 	.word	0x00007410
        /*03c0*/ 	.word	0x00000000
        /*03c4*/ 	.word	0x00000000
        /*03c8*/ 	.short	0x010a
        /*03ca*/ 	.byte	0x3f
	.zero		1


	//   ....[56]....
        /*03cc*/ 	.word	0x000074c0
        /*03d0*/ 	.word	0x00000000
        /*03d4*/ 	.word	0x00000000
        /*03d8*/ 	.short	0x010a
        /*03da*/ 	.byte	0x3f
	.zero		1


	//   ....[57]....
        /*03dc*/ 	.word	0x00007570
        /*03e0*/ 	.word	0x00000000
        /*03e4*/ 	.word	0x00000000
        /*03e8*/ 	.short	0x010a
        /*03ea*/ 	.byte	0x3f
	.zero		1


	//   ....[58]....
        /*03ec*/ 	.word	0x00007620
        /*03f0*/ 	.word	0x00000002
        /*03f4*/ 	.word	0x00000000
        /*03f8*/ 	.short	0x010a
        /*03fa*/ 	.byte	0x3f
	.zero		1


	//----- nvinfo : EIATTR_NUM_MBARRIERS
	.align		4
.L_26:
        /*03fc*/ 	.byte	0x03, 0x38
        /*03fe*/ 	.short	0x0024


	//----- nvinfo : EIATTR_EXIT_INSTR_OFFSETS
	.align		4
        /*0400*/ 	.byte	0x04, 0x1c
        /*0402*/ 	.short	(.L_28 - .L_27)


	//   ....[0]....
.L_27:
        /*0404*/ 	.word	0x00000dd0


	//   ....[1]....
        /*0408*/ 	.word	0x000018a0


	//   ....[2]....
        /*040c*/ 	.word	0x00001980


	//   ....[3]....
        /*0410*/ 	.word	0x00001a70


	//   ....[4]....
        /*0414*/ 	.word	0x00004d80


	//   ....[5]....
        /*0418*/ 	.word	0x00004db0


	//   ....[6]....
        /*041c*/ 	.word	0x00006000


	//   ....[7]....
        /*0420*/ 	.word	0x00006030


	//   ....[8]....
        /*0424*/ 	.word	0x00006050


	//   ....[9]....
        /*0428*/ 	.word	0x00006960


	//   ....[10]....
        /*042c*/ 	.word	0x00007650


	//----- nvinfo : EIATTR_MAX_THREADS
	.align		4
.L_28:
        /*0430*/ 	.byte	0x04, 0x05
        /*0432*/ 	.short	(.L_30 - .L_29)
.L_29:
        /*0434*/ 	.word	0x00000100
        /*0438*/ 	.word	0x00000001
        /*043c*/ 	.word	0x00000001


	//----- nvinfo : EIATTR_CRS_STACK_SIZE
	.align		4
.L_30:
        /*0440*/ 	.byte	0x04, 0x1e
        /*0442*/ 	.short	(.L_32 - .L_31)
.L_31:
        /*0444*/ 	.word	0x00000000


	//----- nvinfo : EIATTR_CBANK_PARAM_SIZE
	.align		4
.L_32:
        /*0448*/ 	.byte	0x03, 0x19
        /*044a*/ 	.short	0x0470


	//----- nvinfo : EIATTR_PARAM_CBANK
	.align		4
        /*044c*/ 	.byte	0x04, 0x0a
        /*044e*/ 	.short	(.L_34 - .L_33)
	.align		4
.L_33:
        /*0450*/ 	.word	index@(.nv.constant0._ZN7cutlass13device_kernelINS_4conv6kernel13ConvUniversalINS1_16ConvProblemShapeILNS1_8OperatorE2ELi3EEENS1_10collective14CollectiveConvINS1_46MainloopSm90TmaGmmaWarpSpecializedImplicitGemmILS5_2ELi18ELi3EN4cute5tupleIJNSA_1CILi1EEESD_SD_EEENS1_36KernelImplicitTmaWarpSpecializedSm90ELi1EEENSB_IJNSC_ILi64EEENSB_IJNSC_ILi128EEEEEENSB_IJNSC_ILi32EEEEEEEEENS_6half_tESN_NSA_8TiledMMAINSA_8MMA_AtomIJNSA_4SM904GMMA26MMA_64x128x16_F32F16F16_SSILNSR_5MajorE1ELST_1ELNSR_7ScaleInE1ELSU_1EEEEEENSA_6LayoutISE_NSB_IJNSC_ILi0EEESY_SY_EEEEENSB_IJNSA_10UnderscoreES11_S11_EEEEENS7_6detail26Sm90ImplicitGemmTileTraitsINSA_13SM90_TMA_LOADENSA_14ComposedLayoutINSA_7SwizzleILi3ELi4ELi3EEENSA_18smem_ptr_flag_bitsILi16EEENSX_INSB_IJNSB_IJSH_SD_EEENSB_IJNSC_ILi8EEENSC_ILi4EEEEEENSB_IJSD_NSC_ILi18EEEEEEEEENSB_IJNSB_IJSD_SY_EEENSB_IJSH_NSC_ILi512EEEEEENSB_IJSY_NSC_ILi2048EEEEEEEEEEEEEvEENS15_INSA_20SM90_TMA_LOAD_IM2COLENS17_IS19_S1B_NSX_INSB_IJNSB_IJSH_NSC_ILi2EEEEEES1F_S1H_EEENSB_IJNSB_IJSD_S1M_EEES1L_NSB_IJSY_NSC_ILi4096EEEEEEEEEEEEEvEEEENS_8epilogue10collective6detail29Sm90TmaWarpSpecializedAdapterINS25_15DefaultEpilogueISN_NSB_IJlNSB_IJSD_lllEEESY_EEES2A_NS24_6thread17LinearCombinationISN_Li1EffLNS2B_9ScaleType4KindE0ELNS_15FloatRoundStyleE2ESN_EENS_4gemm15EpilogueDefaultEEEEEvvEEEEvNT_6ParamsE)
        /*0454*/ 	.short	0x0210
        /*0456*/ 	.short	0x0470


	//----- nvinfo : EIATTR_SW_WAR
	.align		4
.L_34:
        /*0458*/ 	.byte	0x04, 0x36
        /*045a*/ 	.short	(.L_36 - .L_35)
.L_35:
        /*045c*/ 	.word	0x00000008
.L_36:


//--------------------- .nv.callgraph             --------------------------
	.section	.nv.callgraph,"",@"SHT_CUDA_CALLGRAPH"
	.align	4
	.sectionentsize	8
	.align		4
        /*0000*/ 	.word	0x00000000
	.align		4
        /*0004*/ 	.word	0xffffffff
	.align		4
        /*0008*/ 	.word	0x00000000
	.align		4
        /*000c*/ 	.word	0xfffffffe
	.align		4
        /*0010*/ 	.word	0x00000000
	.align		4
        /*0014*/ 	.word	0xfffffffd
	.align		4
        /*0018*/ 	.word	0x00000000
	.align		4
        /*001c*/ 	.word	0xfffffffc


//--------------------- .nv.constant4             --------------------------
	.section	.nv.constant4,"a",@progbits
	.align	8
	.align		8
.nv.constant4:
        /*0000*/ 	.dword	_ZN39_INTERNAL_47e942b1_4_k_cu_67d308ca_30424cuda3std3__45__cpo5beginE
	.align		8
        /*0008*/ 	.dword	_ZN39_INTERNAL_47e942b1_4_k_cu_67d308ca_30424cuda3std3__45__cpo3endE
	.align		8
        /*0010*/ 	.dword	_ZN39_INTERNAL_47e942b1_4_k_cu_67d308ca_30424cuda3std3__45__cpo6cbeginE
	.align		8
        /*0018*/ 	.dword	_ZN39_INTERNAL_47e942b1_4_k_cu_67d308ca_30424cuda3std3__45__cpo4cendE
	.align		8
        /*0020*/ 	.dword	_ZN39_INTERNAL_47e942b1_4_k_cu_67d308ca_30424cuda3std3__441_GLOBAL__N__47e942b1_4_k_cu_67d308ca_30426ignoreE
	.align		8
        /*0028*/ 	.dword	_ZN39_INTERNAL_47e942b1_4_k_cu_67d308ca_30424cuda3std3__419piecewise_constructE
	.align		8
        /*0030*/ 	.dword	_ZN39_INTERNAL_47e942b1_4_k_cu_67d308ca_30424cuda3std3__48in_placeE
	.align		8
        /*0038*/ 	.dword	_ZN39_INTERNAL_47e942b1_4_k_cu_67d308ca_30424cuda3std6ranges3__45__cpo4swapE
	.align		8
        /*0040*/ 	.dword	_ZN39_INTERNAL_47e942b1_4_k_cu_67d308ca_30424cuda3std6ranges3__45__cpo9iter_moveE
	.align		8
        /*0048*/ 	.dword	_ZN39_INTERNAL_47e942b1_4_k_cu_67d308ca_30424cute7productE
	.align		8
        /*0050*/ 	.dword	_ZN39_INTERNAL_47e942b1_4_k_cu_67d308ca_30424cute1_E


//--------------------- .text._ZN7cutlass13device_kernelINS_4conv6kernel13ConvUniversalINS1_16ConvProblemShapeILNS1_8OperatorE2ELi3EEENS1_10collective14CollectiveConvINS1_46MainloopSm90TmaGmmaWarpSpecializedImplicitGemmILS5_2ELi18ELi3EN4cute5tupleIJNSA_1CILi1EEESD_SD_EEENS1_36KernelImplicitTmaWarpSpecializedSm90ELi1EEENSB_IJNSC_ILi64EEENSB_IJNSC_ILi128EEEEEENSB_IJNSC_ILi32EEEEEEEEENS_6half_tESN_NSA_8TiledMMAINSA_8MMA_AtomIJNSA_4SM904GMMA26MMA_64x128x16_F32F16F16_SSILNSR_5MajorE1ELST_1ELNSR_7ScaleInE1ELSU_1EEEEEENSA_6LayoutISE_NSB_IJNSC_ILi0EEESY_SY_EEEEENSB_IJNSA_10UnderscoreES11_S11_EEEEENS7_6detail26Sm90ImplicitGemmTileTraitsINSA_13SM90_TMA_LOADENSA_14ComposedLayoutINSA_7SwizzleILi3ELi4ELi3EEENSA_18smem_ptr_flag_bitsILi16EEENSX_INSB_IJNSB_IJSH_SD_EEENSB_IJNSC_ILi8EEENSC_ILi4EEEEEENSB_IJSD_NSC_ILi18EEEEEEEEENSB_IJNSB_IJSD_SY_EEENSB_IJSH_NSC_ILi512EEEEEENSB_IJSY_NSC_ILi2048EEEEEEEEEEEEEvEENS15_INSA_20SM90_TMA_LOAD_IM2COLENS17_IS19_S1B_NSX_INSB_IJNSB_IJSH_NSC_ILi2EEEEEES1F_S1H_EEENSB_IJNSB_IJSD_S1M_EEES1L_NSB_IJSY_NSC_ILi4096EEEEEEEEEEEEEvEEEENS_8epilogue10collective6detail29Sm90TmaWarpSpecializedAdapterINS25_15DefaultEpilogueISN_NSB_IJlNSB_IJSD_lllEEESY_EEES2A_NS24_6thread17LinearCombinationISN_Li1EffLNS2B_9ScaleType4KindE0ELNS_15FloatRoundStyleE2ESN_EENS_4gemm15EpilogueDefaultEEEEEvvEEEEvNT_6ParamsE --------------------------
	.section	.text._ZN7cutlass13device_kernelINS_4conv6kernel13ConvUniversalINS1_16ConvProblemShapeILNS1_8OperatorE2ELi3EEENS1_10collective14CollectiveConvINS1_46MainloopSm90TmaGmmaWarpSpecializedImplicitGemmILS5_2ELi18ELi3EN4cute5tupleIJNSA_1CILi1EEESD_SD_EEENS1_36KernelImplicitTmaWarpSpecializedSm90ELi1EEENSB_IJNSC_ILi64EEENSB_IJNSC_ILi128EEEEEENSB_IJNSC_ILi32EEEEEEEEENS_6half_tESN_NSA_8TiledMMAINSA_8MMA_AtomIJNSA_4SM904GMMA26MMA_64x128x16_F32F16F16_SSILNSR_5MajorE1ELST_1ELNSR_7ScaleInE1ELSU_1EEEEEENSA_6LayoutISE_NSB_IJNSC_ILi0EEESY_SY_EEEEENSB_IJNSA_10UnderscoreES11_S11_EEEEENS7_6detail26Sm90ImplicitGemmTileTraitsINSA_13SM90_TMA_LOADENSA_14ComposedLayoutINSA_7SwizzleILi3ELi4ELi3EEENSA_18smem_ptr_flag_bitsILi16EEENSX_INSB_IJNSB_IJSH_SD_EEENSB_IJNSC_ILi8EEENSC_ILi4EEEEEENSB_IJSD_NSC_ILi18EEEEEEEEENSB_IJNSB_IJSD_SY_EEENSB_IJSH_NSC_ILi512EEEEEENSB_IJSY_NSC_ILi2048EEEEEEEEEEEEEvEENS15_INSA_20SM90_TMA_LOAD_IM2COLENS17_IS19_S1B_NSX_INSB_IJNSB_IJSH_NSC_ILi2EEEEEES1F_S1H_EEENSB_IJNSB_IJSD_S1M_EEES1L_NSB_IJSY_NSC_ILi4096EEEEEEEEEEEEEvEEEENS_8epilogue10collective6detail29Sm90TmaWarpSpecializedAdapterINS25_15DefaultEpilogueISN_NSB_IJlNSB_IJSD_lllEEESY_EEES2A_NS24_6thread17LinearCombinationISN_Li1EffLNS2B_9ScaleType4KindE0ELNS_15FloatRoundStyleE2ESN_EENS_4gemm15EpilogueDefaultEEEEEvvEEEEvNT_6ParamsE,"ax",@progbits
	.align	128
.text._ZN7cutlass13device_kernelINS_4conv6kernel13ConvUniversalINS1_16ConvProblemShapeILNS1_8OperatorE2ELi3EEENS1_10collective14CollectiveConvINS1_46MainloopSm90TmaGmmaWarpSpecializedImplicitGemmILS5_2ELi18ELi3EN4cute5tupleIJNSA_1CILi1EEESD_SD_EEENS1_36KernelImplicitTmaWarpSpecializedSm90ELi1EEENSB_IJNSC_ILi64EEENSB_IJNSC_ILi128EEEEEENSB_IJNSC_ILi32EEEEEEEEENS_6half_tESN_NSA_8TiledMMAINSA_8MMA_AtomIJNSA_4SM904GMMA26MMA_64x128x16_F32F16F16_SSILNSR_5MajorE1ELST_1ELNSR_7ScaleInE1ELSU_1EEEEEENSA_6LayoutISE_NSB_IJNSC_ILi0EEESY_SY_EEEEENSB_IJNSA_10UnderscoreES11_S11_EEEEENS7_6detail26Sm90ImplicitGemmTileTraitsINSA_13SM90_TMA_LOADENSA_14ComposedLayoutINSA_7SwizzleILi3ELi4ELi3EEENSA_18smem_ptr_flag_bitsILi16EEENSX_INSB_IJNSB_IJSH_SD_EEENSB_IJNSC_ILi8EEENSC_ILi4EEEEEENSB_IJSD_NSC_ILi18EEEEEEEEENSB_IJNSB_IJSD_SY_EEENSB_IJSH_NSC_ILi512EEEEEENSB_IJSY_NSC_ILi2048EEEEEEEEEEEEEvEENS15_INSA_20SM90_TMA_LOAD_IM2COLENS17_IS19_S1B_NSX_INSB_IJNSB_IJSH_NSC_ILi2EEEEEES1F_S1H_EEENSB_IJNSB_IJSD_S1M_EEES1L_NSB_IJSY_NSC_ILi4096EEEEEEEEEEEEEvEEEENS_8epilogue10collective6detail29Sm90TmaWarpSpecializedAdapterINS25_15DefaultEpilogueISN_NSB_IJlNSB_IJSD_lllEEESY_EEES2A_NS24_6thread17LinearCombinationISN_Li1EffLNS2B_9ScaleType4KindE0ELNS_15FloatRoundStyleE2ESN_EENS_4gemm15EpilogueDefaultEEEEEvvEEEEvNT_6ParamsE:
        .type           _ZN7cutlass13device_kernelINS_4conv6kernel13ConvUniversalINS1_16ConvProblemShapeILNS1_8OperatorE2ELi3EEENS1_10collective14CollectiveConvINS1_46MainloopSm90TmaGmmaWarpSpecializedImplicitGemmILS5_2ELi18ELi3EN4cute5tupleIJNSA_1CILi1EEESD_SD_EEENS1_36KernelImplicitTmaWarpSpecializedSm90ELi1EEENSB_IJNSC_ILi64EEENSB_IJNSC_ILi128EEEEEENSB_IJNSC_ILi32EEEEEEEEENS_6half_tESN_NSA_8TiledMMAINSA_8MMA_AtomIJNSA_4SM904GMMA26MMA_64x128x16_F32F16F16_SSILNSR_5MajorE1ELST_1ELNSR_7ScaleInE1ELSU_1EEEEEENSA_6LayoutISE_NSB_IJNSC_ILi0EEESY_SY_EEEEENSB_IJNSA_10UnderscoreES11_S11_EEEEENS7_6detail26Sm90ImplicitGemmTileTraitsINSA_13SM90_TMA_LOADENSA_14ComposedLayoutINSA_7SwizzleILi3ELi4ELi3EEENSA_18smem_ptr_flag_bitsILi16EEENSX_INSB_IJNSB_IJSH_SD_EEENSB_IJNSC_ILi8EEENSC_ILi4EEEEEENSB_IJSD_NSC_ILi18EEEEEEEEENSB_IJNSB_IJSD_SY_EEENSB_IJSH_NSC_ILi512EEEEEENSB_IJSY_NSC_ILi2048EEEEEEEEEEEEEvEENS15_INSA_20SM90_TMA_LOAD_IM2COLENS17_IS19_S1B_NSX_INSB_IJNSB_IJSH_NSC_ILi2EEEEEES1F_S1H_EEENSB_IJNSB_IJSD_S1M_EEES1L_NSB_IJSY_NSC_ILi4096EEEEEEEEEEEEEvEEEENS_8epilogue10collective6detail29Sm90TmaWarpSpecializedAdapterINS25_15DefaultEpilogueISN_NSB_IJlNSB_IJSD_lllEEESY_EEES2A_NS24_6thread17LinearCombinationISN_Li1EffLNS2B_9ScaleType4KindE0ELNS_15FloatRoundStyleE2ESN_EENS_4gemm15EpilogueDefaultEEEEEvvEEEEvNT_6ParamsE,@function
        .size           _ZN7cutlass13device_kernelINS_4conv6kernel13ConvUniversalINS1_16ConvProblemShapeILNS1_8OperatorE2ELi3EEENS1_10collective14CollectiveConvINS1_46MainloopSm90TmaGmmaWarpSpecializedImplicitGemmILS5_2ELi18ELi3EN4cute5tupleIJNSA_1CILi1EEESD_SD_EEENS1_36KernelImplicitTmaWarpSpecializedSm90ELi1EEENSB_IJNSC_ILi64EEENSB_IJNSC_ILi128EEEEEENSB_IJNSC_ILi32EEEEEEEEENS_6half_tESN_NSA_8TiledMMAINSA_8MMA_AtomIJNSA_4SM904GMMA26MMA_64x128x16_F32F16F16_SSILNSR_5MajorE1ELST_1ELNSR_7ScaleInE1ELSU_1EEEEEENSA_6LayoutISE_NSB_IJNSC_ILi0EEESY_SY_EEEEENSB_IJNSA_10UnderscoreES11_S11_EEEEENS7_6detail26Sm90ImplicitGemmTileTraitsINSA_13SM90_TMA_LOADENSA_14ComposedLayoutINSA_7SwizzleILi3ELi4ELi3EEENSA_18smem_ptr_flag_bitsILi16EEENSX_INSB_IJNSB_IJSH_SD_EEENSB_IJNSC_ILi8EEENSC_ILi4EEEEEENSB_IJSD_NSC_ILi18EEEEEEEEENSB_IJNSB_IJSD_SY_EEENSB_IJSH_NSC_ILi512EEEEEENSB_IJSY_NSC_ILi2048EEEEEEEEEEEEEvEENS15_INSA_20SM90_TMA_LOAD_IM2COLENS17_IS19_S1B_NSX_INSB_IJNSB_IJSH_NSC_ILi2EEEEEES1F_S1H_EEENSB_IJNSB_IJSD_S1M_EEES1L_NSB_IJSY_NSC_ILi4096EEEEEEEEEEEEEvEEEENS_8epilogue10collective6detail29Sm90TmaWarpSpecializedAdapterINS25_15DefaultEpilogueISN_NSB_IJlNSB_IJSD_lllEEESY_EEES2A_NS24_6thread17LinearCombinationISN_Li1EffLNS2B_9ScaleType4KindE0ELNS_15FloatRoundStyleE2ESN_EENS_4gemm15EpilogueDefaultEEEEEvvEEEEvNT_6ParamsE,(.L_x_172 - _ZN7cutlass13device_kernelINS_4conv6kernel13ConvUniversalINS1_16ConvProblemShapeILNS1_8OperatorE2ELi3EEENS1_10collective14CollectiveConvINS1_46MainloopSm90TmaGmmaWarpSpecializedImplicitGemmILS5_2ELi18ELi3EN4cute5tupleIJNSA_1CILi1EEESD_SD_EEENS1_36KernelImplicitTmaWarpSpecializedSm90ELi1EEENSB_IJNSC_ILi64EEENSB_IJNSC_ILi128EEEEEENSB_IJNSC_ILi32EEEEEEEEENS_6half_tESN_NSA_8TiledMMAINSA_8MMA_AtomIJNSA_4SM904GMMA26MMA_64x128x16_F32F16F16_SSILNSR_5MajorE1ELST_1ELNSR_7ScaleInE1ELSU_1EEEEEENSA_6LayoutISE_NSB_IJNSC_ILi0EEESY_SY_EEEEENSB_IJNSA_10UnderscoreES11_S11_EEEEENS7_6detail26Sm90ImplicitGemmTileTraitsINSA_13SM90_TMA_LOADENSA_14ComposedLayoutINSA_7SwizzleILi3ELi4ELi3EEENSA_18smem_ptr_flag_bitsILi16EEENSX_INSB_IJNSB_IJSH_SD_EEENSB_IJNSC_ILi8EEENSC_ILi4EEEEEENSB_IJSD_NSC_ILi18EEEEEEEEENSB_IJNSB_IJSD_SY_EEENSB_IJSH_NSC_ILi512EEEEEENSB_IJSY_NSC_ILi2048EEEEEEEEEEEEEvEENS15_INSA_20SM90_TMA_LOAD_IM2COLENS17_IS19_S1B_NSX_INSB_IJNSB_IJSH_NSC_ILi2EEEEEES1F_S1H_EEENSB_IJNSB_IJSD_S1M_EEES1L_NSB_IJSY_NSC_ILi4096EEEEEEEEEEEEEvEEEENS_8epilogue10collective6detail29Sm90TmaWarpSpecializedAdapterINS25_15DefaultEpilogueISN_NSB_IJlNSB_IJSD_lllEEESY_EEES2A_NS24_6thread17LinearCombinationISN_Li1EffLNS2B_9ScaleType4KindE0ELNS_15FloatRoundStyleE2ESN_EENS_4gemm15EpilogueDefaultEEEEEvvEEEEvNT_6ParamsE)
        .other          _ZN7cutlass13device_kernelINS_4conv6kernel13ConvUniversalINS1_16ConvProblemShapeILNS1_8OperatorE2ELi3EEENS1_10collective14CollectiveConvINS1_46MainloopSm90TmaGmmaWarpSpecializedImplicitGemmILS5_2ELi18ELi3EN4cute5tupleIJNSA_1CILi1EEESD_SD_EEENS1_36KernelImplicitTmaWarpSpecializedSm90ELi1EEENSB_IJNSC_ILi64EEENSB_IJNSC_ILi128EEEEEENSB_IJNSC_ILi32EEEEEEEEENS_6half_tESN_NSA_8TiledMMAINSA_8MMA_AtomIJNSA_4SM904GMMA26MMA_64x128x16_F32F16F16_SSILNSR_5MajorE1ELST_1ELNSR_7ScaleInE1ELSU_1EEEEEENSA_6LayoutISE_NSB_IJNSC_ILi0EEESY_SY_EEEEENSB_IJNSA_10UnderscoreES11_S11_EEEEENS7_6detail26Sm90ImplicitGemmTileTraitsINSA_13SM90_TMA_LOADENSA_14ComposedLayoutINSA_7SwizzleILi3ELi4ELi3EEENSA_18smem_ptr_flag_bitsILi16EEENSX_INSB_IJNSB_IJSH_SD_EEENSB_IJNSC_ILi8EEENSC_ILi4EEEEEENSB_IJSD_NSC_ILi18EEEEEEEEENSB_IJNSB_IJSD_SY_EEENSB_IJSH_NSC_ILi512EEEEEENSB_IJSY_NSC_ILi2048EEEEEEEEEEEEEvEENS15_INSA_20SM90_TMA_LOAD_IM2COLENS17_IS19_S1B_NSX_INSB_IJNSB_IJSH_NSC_ILi2EEEEEES1F_S1H_EEENSB_IJNSB_IJSD_S1M_EEES1L_NSB_IJSY_NSC_ILi4096EEEEEEEEEEEEEvEEEENS_8epilogue10collective6detail29Sm90TmaWarpSpecializedAdapterINS25_15DefaultEpilogueISN_NSB_IJlNSB_IJSD_lllEEESY_EEES2A_NS24_6thread17LinearCombinationISN_Li1EffLNS2B_9ScaleType4KindE0ELNS_15FloatRoundStyleE2ESN_EENS_4gemm15EpilogueDefaultEEEEEvvEEEEvNT_6ParamsE,@"STO_CUDA_ENTRY STV_DEFAULT"
_ZN7cutlass13device_kernelINS_4conv6kernel13ConvUniversalINS1_16ConvProblemShapeILNS1_8OperatorE2ELi3EEENS1_10collective14CollectiveConvINS1_46MainloopSm90TmaGmmaWarpSpecializedImplicitGemmILS5_2ELi18ELi3EN4cute5tupleIJNSA_1CILi1EEESD_SD_EEENS1_36KernelImplicitTmaWarpSpecializedSm90ELi1EEENSB_IJNSC_ILi64EEENSB_IJNSC_ILi128EEEEEENSB_IJNSC_ILi32EEEEEEEEENS_6half_tESN_NSA_8TiledMMAINSA_8MMA_AtomIJNSA_4SM904GMMA26MMA_64x128x16_F32F16F16_SSILNSR_5MajorE1ELST_1ELNSR_7ScaleInE1ELSU_1EEEEEENSA_6LayoutISE_NSB_IJNSC_ILi0EEESY_SY_EEEEENSB_IJNSA_10UnderscoreES11_S11_EEEEENS7_6detail26Sm90ImplicitGemmTileTraitsINSA_13SM90_TMA_LOADENSA_14ComposedLayoutINSA_7SwizzleILi3ELi4ELi3EEENSA_18smem_ptr_flag_bitsILi16EEENSX_INSB_IJNSB_IJSH_SD_EEENSB_IJNSC_ILi8EEENSC_ILi4EEEEEENSB_IJSD_NSC_ILi18EEEEEEEEENSB_IJNSB_IJSD_SY_EEENSB_IJSH_NSC_ILi512EEEEEENSB_IJSY_NSC_ILi2048EEEEEEEEEEEEEvEENS15_INSA_20SM90_TMA_LOAD_IM2COLENS17_IS19_S1B_NSX_INSB_IJNSB_IJSH_NSC_ILi2EEEEEES1F_S1H_EEENSB_IJNSB_IJSD_S1M_EEES1L_NSB_IJSY_NSC_ILi4096EEEEEEEEEEEEEvEEEENS_8epilogue10collective6detail29Sm90TmaWarpSpecializedAdapterINS25_15DefaultEpilogueISN_NSB_IJlNSB_IJSD_lllEEESY_EEES2A_NS24_6thread17LinearCombinationISN_Li1EffLNS2B_9ScaleType4KindE0ELNS_15FloatRoundStyleE2ESN_EENS_4gemm15EpilogueDefaultEEEEEvvEEEEvNT_6ParamsE:
[----:B------:R-:W-:Y:S01]  /*0000*/  LDC R1, c[0x0][0x28] ;  /* 0x00000a00ff017b82 */ /* 0x000fe20000000800 */
[----:B------:R-:W0:Y:S01]  /*0010*/  S2R R13, SR_TID.X ;  /* 0x00000000000d7919 */ /* 0x000e220000002100 */
[----:B------:R-:W-:Y:S01]  /*0020*/  ELECT P0, URZ, PT ;  /* 0x00000000003f782f */ /* 0x000fe20003800000 */
[----:B------:R-:W-:Y:S01]  /*0030*/  BSSY B0, `(.L_x_0) ;  /* 0x000000f000007945 */ /* 0x000fe20003800000 */
[--C-:B0-----:R-:W-:Y:S02]  /*0040*/  SHF.R.U32.HI R0, RZ, 0x5, R13.reuse ;  /* 0x00000005ff007819 */ /* 0x101fe4000001160d */
[----:B------:R-:W-:-:S03]  /*0050*/  SHF.R.U32.HI R3, RZ, 0x7, R13 ;  /* 0x00000007ff037819 */ /* 0x000fc6000001160d */
[----:B------:R-:W0:Y:S04]  /*0060*/  SHFL.IDX PT, R2, R0, RZ, 0x1f ;  /* 0x00001fff00027589 */ /* 0x000e2800000e0000 */
[----:B------:R1:W2:Y:S01]  /*0070*/  SHFL.IDX PT, R8, R3, RZ, 0x1f ;  /* 0x00001fff03087589 */ /* 0x0002a200000e0000 */
[----:B0-----:R-:W-:-:S13]  /*0080*/  ISETP.NE.OR P0, PT, R2, RZ, !P0 ;  /* 0x000000ff0200720c */ /* 0x001fda0004705670 */
[----:B-12---:R-:W-:Y:S05]  /*0090*/  @P0 BRA `(.L_x_1) ;  /* 0x0000000000200947 */ /* 0x006fea0003800000 */
[----:B------:R-:W-:Y:S02]  /*00a0*/  ULDC.64 UR4, c[0x0][0x198] ;  /* 0x0000660000047ab9 */ /* 0x000fe40000000a00 */
[----:B------:R-:W-:Y:S02]  /*00b0*/  UIADD3 UR6, UP0, UR4, 0xf0, URZ ;  /* 0x000000f004067890 */ /* 0x000fe4000ff1e03f */
[----:B------:R-:W-:Y:S02]  /*00c0*/  UIADD3 UR4, UP1, UR4, 0x1f0, URZ ;  /* 0x000001f004047890 */ /* 0x000fe4000ff3e03f */
[----:B------:R-:W-:Y:S02]  /*00d0*/  UIADD3.X UR7, URZ, UR5, URZ, UP0, !UPT ;  /* 0x000000053f077290 */ /* 0x000fe400087fe43f */
[----:B------:R-:W-:-:S07]  /*00e0*/  UIADD3.X UR5, URZ, UR5, URZ, UP1, !UPT ;  /* 0x000000053f057290 */ /* 0x000fce0008ffe43f */
[----:B------:R0:W-:Y:S02]  /*00f0*/  UTMACCTL.PF [UR6] ;  /* 0x00000000060079b9 */ /* 0x0001e40008040000 */
[----:B------:R0:W-:Y:S02]  /*0100*/  UTMACCTL.PF [UR4] ;  /* 0x00000000040079b9 */ /* 0x0001e40008040000 */
[----:B0-----:R-:W-:Y:S01]  /*0110*/  NOP ;  /* 0x0000000000007918 */ /* 0x001fe20000000000 */
.L_x_1:
[----:B------:R-:W-:Y:S05]  /*0120*/  BSYNC B0 ;  /* 0x0000000000007941 */ /* 0x000fea0003800000 */
.L_x_0:
[----:B------:R-:W0:Y:S01]  /*0130*/  SHFL.IDX PT, R0, R0, RZ, 0x1f ;  /* 0x00001fff00007589 */ /* 0x000e2200000e0000 */
[----:B------:R-:W-:-:S04]  /*0140*/  SHF.R.S32.HI R3, RZ, 0x1f, R2 ;  /* 0x0000001fff037819 */ /* 0x000fc80000011402 */
[----:B------:R-:W-:Y:S02]  /*0150*/  LEA.HI R3, R3, R2, RZ, 0x2 ;  /* 0x0000000203037211 */ /* 0x000fe400078f10ff */
[----:B0-----:R-:W-:-:S13]  /*0160*/  ISETP.NE.AND P0, PT, R0, RZ, PT ;  /* 0x000000ff0000720c */ /* 0x001fda0003f05270 */
[----:B------:R-:W-:Y:S05]  /*0170*/  @P0 BRA `(.L_x_2) ;  /* 0x0000000000d40947 */ /* 0x000fea0003800000 */
[----:B------:R-:W-:Y:S01]  /*0180*/  ELECT P0, URZ, PT ;  /* 0x00000000003f782f */ /* 0x000fe20003800000 */
[----:B------:R-:W-:-:S12]  /*0190*/  BSSY B0, `(.L_x_2) ;  /* 0x0000033000007945 */ /* 0x000fd80003800000 */
[----:B------:R-:W-:Y:S05]  /*01a0*/  @!P0 BRA `(.L_x_3) ;  /* 0x0000000000c48947 */ /* 0x000fea0003800000 */
[----:B------:R-:W0:Y:S01]  /*01b0*/  S2UR UR8, SR_CgaCtaId ;  /* 0x00000000000879c3 */ /* 0x000e220000008800 */
[----:B------:R-:W-:Y:S01]  /*01c0*/  UMOV UR4, 0x400 ;  /* 0x0000040000047882 */ /* 0x000fe20000000000 */
[----:B------:R-:W-:Y:S01]  /*01d0*/  UMOV UR5, 0x1 ;  /* 0x0000000100057882 */ /* 0x000fe20000000000 */
[----:B------:R-:W-:Y:S02]  /*01e0*/  UMOV UR6, 0x80 ;  /* 0x0000008000067882 */ /* 0x000fe40000000000 */
[----:B------:R-:W-:-:S04]  /*01f0*/  UIADD3 UR6, -UR6, 0x100000, URZ ;  /* 0x0010000006067890 */ /* 0x000fc8000fffe13f */
[----:B------:R-:W-:Y:S02]  /*0200*/  USHF.L.U32 UR7, UR6, 0xb, URZ ;  /* 0x0000000b06077899 */ /* 0x000fe4000800063f */
[----:B------:R-:W-:Y:S02]  /*0210*/  USHF.L.U32 UR6, UR6, 0x1, URZ ;  /* 0x0000000106067899 */ /* 0x000fe4000800063f */
[----:B0-----:R-:W-:Y:S02]  /*0220*/  ULEA UR8, UR8, UR4, 0x18 ;  /* 0x0000000408087291 */ /* 0x001fe4000f8ec03f */
[----:B------:R-:W-:-:S04]  /*0230*/  UIADD3 UR4, -UR5, 0x100000, URZ ;  /* 0x0010000005047890 */ /* 0x000fc8000fffe13f */
[----:B------:R-:W-:Y:S02]  /*0240*/  USHF.L.U32 UR5, UR4, 0xb, URZ ;  /* 0x0000000b04057899 */ /* 0x000fe4000800063f */
[----:B------:R-:W-:Y:S01]  /*0250*/  USHF.L.U32 UR4, UR4, 0x1, URZ ;  /* 0x0000000104047899 */ /* 0x000fe2000800063f */
[----:B------:R-:W0:Y:S11]  /*0260*/  FENCE.VIEW.ASYNC.S ;  /* 0x00000000000073c6 */ /* 0x000e360000000000 */
[----:B0-----:R0:W1:Y:S01]  /*0270*/  SYNCS.EXCH.64 URZ, [UR8+0x36000], UR4 ;  /* 0x03600004083f75b2 */ /* 0x0010620008000100 */
[----:B------:R0:W2:Y:S01]  /*0280*/  SYNCS.EXCH.64 URZ, [UR8+0x36090], UR6 ;  /* 0x03609006083f75b2 */ /* 0x0000a20008000100 */
[----:B------:R0:W3:Y:S01]  /*0290*/  SYNCS.EXCH.64 URZ, [UR8+0x36008], UR4 ;  /* 0x03600804083f75b2 */ /* 0x0000e20008000100 */
[----:B------:R0:W4:Y:S01]  /*02a0*/  SYNCS.EXCH.64 URZ, [UR8+0x36098], UR6 ;  /* 0x03609806083f75b2 */ /* 0x0001220008000100 */
[----:B------:R0:W0:Y:S01]  /*02b0*/  SYNCS.EXCH.64 URZ, [UR8+0x36010], UR4 ;  /* 0x03601004083f75b2 */ /* 0x0000220008000100 */
        /* <DEDUP_REMOVED lines=31> */
[----:B-1234-:R-:W-:Y:S01]  /*04b0*/  NOP ;  /* 0x0000000000007918 */ /* 0x01efe20000000000 */
.L_x_3:
[----:B0-----:R-:W-:Y:S05]  /*04c0*/  BSYNC B0 ;  /* 0x0000000000007941 */ /* 0x001fea0003800000 */
.L_x_2:
[----:B------:R-:W-:Y:S01]  /*04d0*/  ULDC.64 UR4, c[0x0][0x618] ;  /* 0x0001860000047ab9 */ /* 0x000fe20000000a00 */
[----:B------:R-:W-:Y:S01]  /*04e0*/  LOP3.LUT R3, R3, 0xfffffffc, RZ, 0xc0, !PT ;  /* 0xfffffffc03037812 */ /* 0x000fe200078ec0ff */
[----:B------:R-:W-:Y:S01]  /*04f0*/  NOP ;  /* 0x0000000000007918 */ /* 0x000fe20000000000 */
[----:B------:R-:W-:Y:S01]  /*0500*/  ISETP.NE.U32.AND P0, PT, RZ, UR4, PT ;  /* 0x00000004ff007c0c */ /* 0x000fe2000bf05070 */
[----:B------:R-:W-:Y:S01]  /*0510*/  NOP ;  /* 0x0000000000007918 */ /* 0x000fe20000000000 */
[----:B------:R-:W-:Y:S01]  /*0520*/  BAR.SYNC.DEFER_BLOCKING 0x0 ;  /* 0x0000000000007b1d */ /* 0x000fe20000010000 */
[----:B------:R-:W-:Y:S01]  /*0530*/  IMAD.IADD R3, R2, 0x1, -R3 ;  /* 0x0000000102037824 */ /* 0x000fe200078e0a03 */
[----:B------:R-:W-:Y:S02]  /*0540*/  ISETP.NE.AND.EX P0, PT, RZ, UR5, PT, P0 ;  /* 0x00000005ff007c0c */ /* 0x000fe4000bf05300 */
[C---:B------:R-:W-:Y:S02]  /*0550*/  ISETP.NE.AND P2, PT, R8.reuse, 0x1, PT ;  /* 0x000000010800780c */ /* 0x040fe40003f45270 */
[----:B------:R-:W-:Y:S01]  /*0560*/  LOP3.LUT P1, RZ, R8, R3, RZ, 0xfc, !PT ;  /* 0x0000000308ff7212 */ /* 0x000fe2000782fcff */
[----:B------:R-:W-:-:S03]  /*0570*/  ULDC.64 UR12, c[0x0][0x208] ;  /* 0x00008200000c7ab9 */ /* 0x000fc60000000a00 */
[----:B------:R-:W-:-:S04]  /*0580*/  SEL R2, RZ, 0x1, P1 ;  /* 0x00000001ff027807 */ /* 0x000fc80000800000 */
[----:B------:R-:W-:Y:S01]  /*0590*/  SEL R2, R2, 0x2, P2 ;  /* 0x0000000202027807 */ /* 0x000fe20001000000 */
[----:B------:R-:W-:Y:S06]  /*05a0*/  @!P0 BRA `(.L_x_4) ;  /* 0x00000000001c8947 */ /* 0x000fec0003800000 */
[----:B------:R-:W0:Y:S02]  /*05b0*/  LDC.64 R4, c[0x0][0x618] ;  /* 0x00018600ff047b82 */ /* 0x000e240000000a00 */
[----:B0-----:R-:W2:Y:S02]  /*05c0*/  LDG.E.64 R4, desc[UR12][R4.64] ;  /* 0x0000000c04047981 */ /* 0x001ea4000c1e1b00 */
[----:B--2---:R-:W-:-:S04]  /*05d0*/  ISETP.NE.U32.AND P0, PT, R4, RZ, PT ;  /* 0x000000ff0400720c */ /* 0x004fc80003f05070 */
[----:B------:R-:W-:-:S13]  /*05e0*/  ISETP.NE.AND.EX P0, PT, R5, RZ, PT, P0 ;  /* 0x000000ff0500720c */ /* 0x000fda0003f05300 */
[----:B------:R-:W-:Y:S05]  /*05f0*/  @!P0 BRA `(.L_x_4) ;  /* 0x0000000000088947 */ /* 0x000fea0003800000 */
[----:B------:R2:W5:Y:S01]  /*0600*/  LD.E R0, desc[UR12][R4.64] ;  /* 0x0000000c04007980 */ /* 0x000562000c101900 */
[----:B------:R-:W-:Y:S05]  /*0610*/  BRA `(.L_x_5) ;  /* 0x0000000000207947 */ /* 0x000fea0003800000 */
.L_x_4:
[----:B------:R-:W-:Y:S02]  /*0620*/  ULDC.64 UR4, c[0x0][0x608] ;  /* 0x0001820000047ab9 */ /* 0x000fe40000000a00 */
[----:B------:R-:W-:-:S04]  /*0630*/  ISETP.NE.U32.AND P0, PT, RZ, UR4, PT ;  /* 0x00000004ff007c0c */ /* 0x000fc8000bf05070 */
[----:B------:R-:W-:-:S13]  /*0640*/  ISETP.NE.AND.EX P0, PT, RZ, UR5, PT, P0 ;  /* 0x00000005ff007c0c */ /* 0x000fda000bf05300 */
[----:B------:R-:W-:Y:S05]  /*0650*/  @!P0 BRA `(.L_x_6) ;  /* 0x00000000000c8947 */ /* 0x000fea0003800000 */
[----:B------:R-:W0:Y:S02]  /*0660*/  LDC.64 R4, c[0x0][0x608] ;  /* 0x00018200ff047b82 */ /* 0x000e240000000a00 */
[----:B0-----:R0:W5:Y:S01]  /*0670*/  LDG.E R0, desc[UR12][R4.64] ;  /* 0x0000000c04007981 */ /* 0x001162000c1e1900 */
[----:B------:R-:W-:Y:S05]  /*0680*/  BRA `(.L_x_5) ;  /* 0x0000000000047947 */ /* 0x000fea0003800000 */
.L_x_6:
[----:B------:R-:W1:Y:S02]  /*0690*/  LDC R0, c[0x0][0x600] ;  /* 0x00018000ff007b82 */ /* 0x000e640000000800 */
.L_x_5:
[----:B------:R-:W-:Y:S02]  /*06a0*/  ULDC.64 UR4, c[0x0][0x620] ;  /* 0x0001880000047ab9 */ /* 0x000fe40000000a00 */
[----:B------:R-:W-:-:S04]  /*06b0*/  ISETP.NE.U32.AND P0, PT, RZ, UR4, PT ;  /* 0x00000004ff007c0c */ /* 0x000fc8000bf05070 */
[----:B------:R-:W-:-:S13]  /*06c0*/  ISETP.NE.AND.EX P0, PT, RZ, UR5, PT, P0 ;  /* 0x00000005ff007c0c */ /* 0x000fda000bf05300 */
[----:B------:R-:W-:Y:S05]  /*06d0*/  @!P0 BRA `(.L_x_7) ;  /* 0x00000000001c8947 */ /* 0x000fea0003800000 */
[----:B0-2---:R-:W0:Y:S02]  /*06e0*/  LDC.64 R4, c[0x0][0x620] ;  /* 0x00018800ff047b82 */ /* 0x005e240000000a00 */
[----:B0-----:R-:W2:Y:S02]  /*06f0*/  LDG.E.64 R4, desc[UR12][R4.64] ;  /* 0x0000000c04047981 */ /* 0x001ea4000c1e1b00 */
[----:B--2---:R-:W-:-:S04]  /*0700*/  ISETP.NE.U32.AND P0, PT, R4, RZ, PT ;  /* 0x000000ff0400720c */ /* 0x004fc80003f05070 */
[----:B------:R-:W-:-:S13]  /*0710*/  ISETP.NE.AND.EX P0, PT, R5, RZ, PT, P0 ;  /* 0x000000ff0500720c */ /* 0x000fda0003f05300 */
[----:B------:R-:W-:Y:S05]  /*0720*/  @!P0 BRA `(.L_x_7) ;  /* 0x0000000000088947 */ /* 0x000fea0003800000 */
[----:B------:R0:W5:Y:S01]  /*0730*/  LD.E R6, desc[UR12][R4.64] ;  /* 0x0000000c04067980 */ /* 0x000162000c101900 */
[----:B------:R-:W-:Y:S05]  /*0740*/  BRA `(.L_x_8) ;  /* 0x0000000000207947 */ /* 0x000fea0003800000 */
.L_x_7:
[----:B------:R-:W-:Y:S02]  /*0750*/  ULDC.64 UR4, c[0x0][0x610] ;  /* 0x0001840000047ab9 */ /* 0x000fe40000000a00 */
[----:B------:R-:W-:-:S04]  /*0760*/  ISETP.NE.U32.AND P0, PT, RZ, UR4, PT ;  /* 0x00000004ff007c0c */ /* 0x000fc8000bf05070 */
[----:B------:R-:W-:-:S13]  /*0770*/  ISETP.NE.AND.EX P0, PT, RZ, UR5, PT, P0 ;  /* 0x00000005ff007c0c */ /* 0x000fda000bf05300 */
[----:B------:R-:W-:Y:S05]  /*0780*/  @!P0 BRA `(.L_x_9) ;  /* 0x00000000000c8947 */ /* 0x000fea0003800000 */
[----:B------:R-:W3:Y:S02]  /*0790*/  LDC.64 R6, c[0x0][0x610] ;  /* 0x00018400ff067b82 */ /* 0x000ee40000000a00 */
[----:B---3--:R4:W5:Y:S01]  /*07a0*/  LDG.E R6, desc[UR12][R6.64] ;  /* 0x0000000c06067981 */ /* 0x008962000c1e1900 */
[----:B------:R-:W-:Y:S05]  /*07b0*/  BRA `(.L_x_8) ;  /* 0x0000000000047947 */ /* 0x000fea0003800000 */
.L_x_9:
[----:B------:R-:W3:Y:S02]  /*07c0*/  LDC R6, c[0x0][0x604] ;  /* 0x00018100ff067b82 */ /* 0x000ee40000000800 */
.L_x_8:
[----:B0-2---:R-:W0:Y:S01]  /*07d0*/  LDC R4, c[0x0][0x4d8] ;  /* 0x00013600ff047b82 */ /* 0x005e220000000800 */
[----:B------:R-:W2:Y:S07]  /*07e0*/  S2R R12, SR_CTAID.Y ;  /* 0x00000000000c7919 */ /* 0x000eae0000002600 */
[----:B------:R-:W1:Y:S01]  /*07f0*/  LDC R15, c[0x0][0x4dc] ;  /* 0x00013700ff0f7b82 */ /* 0x000e620000000800 */
[----:B0-----:R-:W-:-:S05]  /*0800*/  VIADD R4, R4, 0x7f ;  /* 0x0000007f04047836 */ /* 0x001fca0000000000 */
[----:B------:R-:W-:Y:S02]  /*0810*/  SHF.R.S32.HI R5, RZ, 0x1f, R4 ;  /* 0x0000001fff057819 */ /* 0x000fe40000011404 */
[----:B-1----:R-:W-:Y:S02]  /*0820*/  IABS R16, R15 ;  /* 0x0000000f00107213 */ /* 0x002fe40000000000 */
[----:B------:R-:W-:-:S04]  /*0830*/  LEA.HI R5, R5, R4, RZ, 0x7 ;  /* 0x0000000405057211 */ /* 0x000fc800078f38ff */
[----:B------:R-:W-:-:S04]  /*0840*/  SHF.R.S32.HI R11, RZ, 0x7, R5 ;  /* 0x00000007ff0b7819 */ /* 0x000fc80000011405 */
[-C--:B------:R-:W-:Y:S02]  /*0850*/  IABS R14, R11.reuse ;  /* 0x0000000b000e7213 */ /* 0x080fe40000000000 */
[----:B------:R-:W-:Y:S02]  /*0860*/  IABS R10, R11 ;  /* 0x0000000b000a7213 */ /* 0x000fe40000000000 */
[----:B----4-:R-:W0:Y:S03]  /*0870*/  I2F.RP R7, R14 ;  /* 0x0000000e00077306 */ /* 0x010e260000209400 */
[----:B------:R-:W-:-:S05]  /*0880*/  IMAD.MOV R10, RZ, RZ, -R10 ;  /* 0x000000ffff0a7224 */ /* 0x000fca00078e0a0a */
[----:B0-----:R-:W0:Y:S02]  /*0890*/  MUFU.RCP R7, R7 ;  /* 0x0000000700077308 */ /* 0x001e240000001000 */
[----:B0-----:R-:W-:Y:S01]  /*08a0*/  VIADD R4, R7, 0xffffffe ;  /* 0x0ffffffe07047836 */ /* 0x001fe20000000000 */
[----:B--2---:R-:W-:-:S05]  /*08b0*/  IABS R7, R12 ;  /* 0x0000000c00077213 */ /* 0x004fca0000000000 */
[----:B------:R0:W1:Y:S02]  /*08c0*/  F2I.FTZ.U32.TRUNC.NTZ R5, R4 ;  /* 0x0000000400057305 */ /* 0x000064000021f000 */
[----:B0-----:R-:W-:Y:S02]  /*08d0*/  IMAD.MOV.U32 R4, RZ, RZ, RZ ;  /* 0x000000ffff047224 */ /* 0x001fe400078e00ff */
[----:B-1----:R-:W-:-:S04]  /*08e0*/  IMAD.MOV R9, RZ, RZ, -R5 ;  /* 0x000000ffff097224 */ /* 0x002fc800078e0a05 */
[----:B------:R-:W-:-:S04]  /*08f0*/  IMAD R9, R9, R14, RZ ;  /* 0x0000000e09097224 */ /* 0x000fc800078e02ff */
[----:B------:R-:W-:Y:S02]  /*0900*/  IMAD.HI.U32 R5, R5, R9, R4 ;  /* 0x0000000905057227 */ /* 0x000fe400078e0004 */
[----:B------:R-:W0:Y:S04]  /*0910*/  I2F.RP R9, R16 ;  /* 0x0000001000097306 */ /* 0x000e280000209400 */
[----:B------:R-:W-:-:S04]  /*0920*/  IMAD.HI.U32 R4, R5, R7, RZ ;  /* 0x0000000705047227 */ /* 0x000fc800078e00ff */
[----:B------:R-:W-:Y:S01]  /*0930*/  IMAD R5, R4, R10, R7 ;  /* 0x0000000a04057224 */ /* 0x000fe200078e0207 */
[----:B------:R-:W-:-:S04]  /*0940*/  LOP3.LUT R7, R12, R11, RZ, 0x3c, !PT ;  /* 0x0000000b0c077212 */ /* 0x000fc800078e3cff */
[----:B------:R-:W-:Y:S01]  /*0950*/  ISETP.GT.U32.AND P1, PT, R14, R5, PT ;  /* 0x000000050e00720c */ /* 0x000fe20003f24070 */
[----:B0-----:R-:W0:Y:S01]  /*0960*/  MUFU.RCP R9, R9 ;  /* 0x0000000900097308 */ /* 0x001e220000001000 */
[----:B------:R-:W-:-:S11]  /*0970*/  ISETP.GE.AND P2, PT, R7, RZ, PT ;  /* 0x000000ff0700720c */ /* 0x000fd60003f46270 */
[----:B------:R-:W-:Y:S02]  /*0980*/  @!P1 IMAD.IADD R5, R5, 0x1, -R14 ;  /* 0x0000000105059824 */ /* 0x000fe400078e0a0e */
[----:B------:R-:W-:Y:S01]  /*0990*/  @!P1 VIADD R4, R4, 0x1 ;  /* 0x0000000104049836 */ /* 0x000fe20000000000 */
[----:B------:R-:W-:Y:S02]  /*09a0*/  ISETP.NE.AND P1, PT, R11, RZ, PT ;  /* 0x000000ff0b00720c */ /* 0x000fe40003f25270 */
[----:B------:R-:W-:Y:S01]  /*09b0*/  ISETP.GE.U32.AND P0, PT, R5, R14, PT ;  /* 0x0000000e0500720c */ /* 0x000fe20003f06070 */
[----:B0-----:R-:W-:Y:S01]  /*09c0*/  VIADD R10, R9, 0xffffffe ;  /* 0x0ffffffe090a7836 */ /* 0x001fe20000000000 */
[----:B------:R-:W0:Y:S03]  /*09d0*/  LDC R14, c[0x0][0x4e0] ;  /* 0x00013800ff0e7b82 */ /* 0x000e260000000800 */
[----:B------:R-:W1:Y:S08]  /*09e0*/  F2I.FTZ.U32.TRUNC.NTZ R5, R10 ;  /* 0x0000000a00057305 */ /* 0x000e70000021f000 */
[----:B------:R-:W-:-:S04]  /*09f0*/  @P0 VIADD R4, R4, 0x1 ;  /* 0x0000000104040836 */ /* 0x000fc80000000000 */
[----:B------:R-:W-:Y:S02]  /*0a00*/  IMAD.MOV.U32 R18, RZ, RZ, R4 ;  /* 0x000000ffff127224 */ /* 0x000fe400078e0004 */
[----:B------:R-:W-:Y:S02]  /*0a10*/  IMAD.MOV.U32 R4, RZ, RZ, RZ ;  /* 0x000000ffff047224 */ /* 0x000fe400078e00ff */
[--C-:B-1----:R-:W-:Y:S02]  /*0a20*/  IMAD.MOV R7, RZ, RZ, -R5.reuse ;  /* 0x000000ffff077224 */ /* 0x102fe400078e0a05 */
[----:B------:R-:W-:Y:S01]  /*0a30*/  @!P2 IMAD.MOV R18, RZ, RZ, -R18 ;  /* 0x000000ffff12a224 */ /* 0x000fe200078e0a12 */
[----:B------:R-:W-:Y:S01]  /*0a40*/  @!P1 LOP3.LUT R18, RZ, R11, RZ, 0x33, !PT ;  /* 0x0000000bff129212 */ /* 0x000fe200078e33ff */
[----:B------:R-:W-:Y:S01]  /*0a50*/  IMAD R7, R7, R16, RZ ;  /* 0x0000001007077224 */ /* 0x000fe200078e02ff */
[----:B0-----:R-:W-:Y:S02]  /*0a60*/  IABS R17, R14 ;  /* 0x0000000e00117213 */ /* 0x001fe40000000000 */
[----:B------:R-:W-:Y:S01]  /*0a70*/  IABS R9, R18 ;  /* 0x0000001200097213 */ /* 0x000fe20000000000 */
[----:B------:R-:W-:-:S04]  /*0a80*/  IMAD.HI.U32 R4, R5, R7, R4 ;  /* 0x0000000705047227 */ /* 0x000fc800078e0004 */
[----:B------:R-:W-:Y:S02]  /*0a90*/  IMAD.MOV.U32 R5, RZ, RZ, R9 ;  /* 0x000000ffff057224 */ /* 0x000fe400078e0009 */
[----:B------:R-:W0:Y:S02]  /*0aa0*/  I2F.RP R9, R17 ;  /* 0x0000001100097306 */ /* 0x000e240000209400 */
[----:B------:R-:W-:-:S04]  /*0ab0*/  IMAD.HI.U32 R4, R4, R5, RZ ;  /* 0x0000000504047227 */ /* 0x000fc800078e00ff */
[----:B------:R-:W-:-:S04]  /*0ac0*/  IMAD.MOV R7, RZ, RZ, -R4 ;  /* 0x000000ffff077224 */ /* 0x000fc800078e0a04 */
        /* <DEDUP_REMOVED lines=14> */
[----:B-1----:R-:W-:Y:S02]  /*0bb0*/  IMAD.MOV R4, RZ, RZ, -R5 ;  /* 0x000000ffff047224 */ /* 0x002fe400078e0a05 */
[----:B------:R-:W-:Y:S01]  /*0bc0*/  @!P2 IMAD.MOV R19, RZ, RZ, -R19 ;  /* 0x000000ffff13a224 */ /* 0x000fe200078e0a13 */
[----:B------:R-:W-:Y:S01]  /*0bd0*/  @!P1 LOP3.LUT R19, RZ, R15, RZ, 0x33, !PT ;  /* 0x0000000fff139212 */ /* 0x000fe200078e33ff */
[----:B------:R-:W-:Y:S02]  /*0be0*/  IMAD R7, R4, R17, RZ ;  /* 0x0000001104077224 */ /* 0x000fe400078e02ff */
[----:B------:R-:W-:Y:S01]  /*0bf0*/  IMAD.MOV.U32 R4, RZ, RZ, RZ ;  /* 0x000000ffff047224 */ /* 0x000fe200078e00ff */
[----:B------:R-:W-:Y:S01]  /*0c00*/  IABS R9, R19 ;  /* 0x0000001300097213 */ /* 0x000fe20000000000 */
[----:B------:R-:W-:-:S02]  /*0c10*/  IMAD.MOV R10, RZ, RZ, -R19 ;  /* 0x000000ffff0a7224 */ /* 0x000fc400078e0a13 */
[----:B------:R-:W-:-:S04]  /*0c20*/  IMAD.HI.U32 R4, R5, R7, R4 ;  /* 0x0000000705047227 */ /* 0x000fc800078e0004 */
[----:B------:R-:W-:Y:S02]  /*0c30*/  IMAD.MOV.U32 R5, RZ, RZ, R9 ;  /* 0x000000ffff057224 */ /* 0x000fe400078e0009 */
[----:B------:R-:W-:Y:S02]  /*0c40*/  IMAD.MOV R9, RZ, RZ, -R18 ;  /* 0x000000ffff097224 */ /* 0x000fe400078e0a12 */
[----:B------:R-:W-:-:S04]  /*0c50*/  IMAD.HI.U32 R7, R4, R5, RZ ;  /* 0x0000000504077227 */ /* 0x000fc800078e00ff */
[----:B------:R-:W-:Y:S02]  /*0c60*/  IMAD.MOV R4, RZ, RZ, -R7 ;  /* 0x000000ffff047224 */ /* 0x000fe400078e0a07 */
[----:B------:R-:W-:Y:S02]  /*0c70*/  IMAD R11, R11, R9, R12 ;  /* 0x000000090b0b7224 */ /* 0x000fe400078e020c */
[----:B------:R-:W-:Y:S02]  /*0c80*/  IMAD R4, R17, R4, R5 ;  /* 0x0000000411047224 */ /* 0x000fe400078e0205 */
[----:B------:R-:W-:-:S03]  /*0c90*/  IMAD R9, R15, R10, R18 ;  /* 0x0000000a0f097224 */ /* 0x000fc600078e0212 */
[----:B------:R-:W-:-:S13]  /*0ca0*/  ISETP.GT.U32.AND P1, PT, R17, R4, PT ;  /* 0x000000041100720c */ /* 0x000fda0003f24070 */
[----:B------:R-:W-:Y:S02]  /*0cb0*/  @!P1 IMAD.IADD R4, R4, 0x1, -R17 ;  /* 0x0000000104049824 */ /* 0x000fe400078e0a11 */
[----:B------:R-:W-:Y:S01]  /*0cc0*/  @!P1 VIADD R7, R7, 0x1 ;  /* 0x0000000107079836 */ /* 0x000fe20000000000 */
[----:B------:R-:W-:Y:S02]  /*0cd0*/  ISETP.NE.AND P1, PT, R14, RZ, PT ;  /* 0x000000ff0e00720c */ /* 0x000fe40003f25270 */
[----:B------:R-:W-:Y:S02]  /*0ce0*/  ISETP.GE.U32.AND P0, PT, R4, R17, PT ;  /* 0x000000110400720c */ /* 0x000fe40003f06070 */
[----:B------:R-:W-:-:S04]  /*0cf0*/  LOP3.LUT R4, R19, R14, RZ, 0x3c, !PT ;  /* 0x0000000e13047212 */ /* 0x000fc800078e3cff */
[----:B------:R-:W-:Y:S01]  /*0d00*/  ISETP.GE.AND P2, PT, R4, RZ, PT ;  /* 0x000000ff0400720c */ /* 0x000fe20003f46270 */
[----:B0-----:R-:W-:-:S05]  /*0d10*/  VIADD R4, R16, 0x1f ;  /* 0x0000001f10047836 */ /* 0x001fca0000000000 */
[----:B------:R-:W-:Y:S01]  /*0d20*/  SHF.R.S32.HI R5, RZ, 0x1f, R4 ;  /* 0x0000001fff057819 */ /* 0x000fe20000011404 */
[----:B------:R-:W-:Y:S01]  /*0d30*/  @P0 VIADD R7, R7, 0x1 ;  /* 0x0000000107070836 */ /* 0x000fe20000000000 */
[----:B------:R-:W-:Y:S02]  /*0d40*/  ISETP.NE.AND P0, PT, R8, RZ, PT ;  /* 0x000000ff0800720c */ /* 0x000fe40003f05270 */
[----:B------:R-:W-:-:S03]  /*0d50*/  LEA.HI R5, R5, R4, RZ, 0x5 ;  /* 0x0000000405057211 */ /* 0x000fc600078f28ff */
[----:B------:R-:W-:Y:S01]  /*0d60*/  @!P2 IMAD.MOV R7, RZ, RZ, -R7 ;  /* 0x000000ffff07a224 */ /* 0x000fe200078e0a07 */
[----:B------:R-:W-:Y:S02]  /*0d70*/  @!P1 LOP3.LUT R7, RZ, R14, RZ, 0x33, !PT ;  /* 0x0000000eff079212 */ /* 0x000fe400078e33ff */
[----:B------:R-:W-:-:S03]  /*0d80*/  SHF.R.S32.HI R10, RZ, 0x5, R5 ;  /* 0x00000005ff0a7819 */ /* 0x000fc60000011405 */
[----:B------:R-:W-:-:S04]  /*0d90*/  IMAD.MOV R17, RZ, RZ, -R7 ;  /* 0x000000ffff117224 */ /* 0x000fc800078e0a07 */
[----:B------:R-:W-:Y:S01]  /*0da0*/  IMAD R12, R14, R17, R19 ;  /* 0x000000110e0c7224 */ /* 0x000fe200078e0213 */
[----:B------:R-:W-:Y:S06]  /*0db0*/  @!P0 BRA `(.L_x_10) ;  /* 0x0000005000a08947 */ /* 0x000fec0003800000 */
[----:B------:R-:W-:-:S13]  /*0dc0*/  ISETP.NE.AND P0, PT, R8, 0x1, PT ;  /* 0x000000010800780c */ /* 0x000fda0003f05270 */
[----:B------:R-:W-:Y:S05]  /*0dd0*/  @P0 EXIT ;  /* 0x000000000000094d */ /* 0x000fea0003800000 */
[----:B------:R-:W-:Y:S01]  /*0de0*/  ISETP.GE.AND P0, PT, R16, 0x1, PT ;  /* 0x000000011000780c */ /* 0x000fe20003f06270 */
[----:B------:R-:W-:Y:S01]  /*0df0*/  UMOV UR4, URZ ;  /* 0x0000003f00047c82 */ /* 0x000fe20008000000 */
[----:B------:R-:W-:Y:S02]  /*0e00*/  CS2R R86, SRZ ;  /* 0x0000000000567805 */ /* 0x000fe4000001ff00 */
[----:B------:R-:W-:Y:S02]  /*0e10*/  CS2R R24, SRZ ;  /* 0x0000000000187805 */ /* 0x000fe4000001ff00 */
[----:B------:R-:W-:Y:S02]  /*0e20*/  CS2R R26, SRZ ;  /* 0x00000000001a7805 */ /* 0x000fe4000001ff00 */
[----:B------:R-:W-:Y:S02]  /*0e30*/  CS2R R28, SRZ ;  /* 0x00000000001c7805 */ /* 0x000fe4000001ff00 */
[----:B------:R-:W-:-:S02]  /*0e40*/  CS2R R30, SRZ ;  /* 0x00000000001e7805 */ /* 0x000fc4000001ff00 */
[----:B------:R-:W-:Y:S02]  /*0e50*/  CS2R R32, SRZ ;  /* 0x0000000000207805 */ /* 0x000fe4000001ff00 */
        /* <DEDUP_REMOVED lines=25> */
[----:B------:R-:W-:Y:S01]  /*0ff0*/  CS2R R84, SRZ ;  /* 0x0000000000547805 */ /* 0x000fe2000001ff00 */
[----:B------:R-:W-:Y:S06]  /*1000*/  @!P0 BRA `(.L_x_11) ;  /* 0x0000000000748947 */ /* 0x000fec0003800000 */
[----:B------:R-:W-:-:S04]  /*1010*/  LOP3.LUT R3, R2, 0x1, RZ, 0xfc, !PT ;  /* 0x0000000102037812 */ /* 0x000fc800078efcff */
[----:B------:R-:W-:-:S13]  /*1020*/  ISETP.NE.AND P0, PT, R3, 0x3, PT ;  /* 0x000000030300780c */ /* 0x000fda0003f05270 */
[----:B------:R-:W-:Y:S05]  /*1030*/  @!P0 BRA `(.L_x_12) ;  /* 0x0000000000048947 */ /* 0x000fea0003800000 */
[----:B------:R-:W-:Y:S01]  /*1040*/  BPT.TRAP 0x1 ;  /* 0x000000040000795c */ /* 0x000fe20000300000 */
.L_x_12:
[----:B------:R-:W0:Y:S01]  /*1050*/  S2UR UR5, SR_CgaCtaId ;  /* 0x00000000000579c3 */ /* 0x000e220000008800 */
[----:B------:R-:W-:Y:S01]  /*1060*/  SHF.L.U32 R3, RZ, 0x1f, RZ ;  /* 0x0000001fff037819 */ /* 0x000fe200000006ff */
[----:B------:R-:W-:Y:S02]  /*1070*/  UMOV UR4, 0x400 ;  /* 0x0000040000047882 */ /* 0x000fe40000000000 */
[----:B0-----:R-:W-:-:S12]  /*1080*/  ULEA UR6, UR5, UR4, 0x18 ;  /* 0x0000000405067291 */ /* 0x001fd8000f8ec03f */
.L_x_13:
[----:B0-----:R-:W-:-:S04]  /*1090*/  IMAD.U32 R4, RZ, RZ, UR6 ;  /* 0x00000006ff047e24 */ /* 0x001fc8000f8e00ff */
[----:B------:R0:W1:Y:S03]  /*10a0*/  SYNCS.PHASECHK.TRANS64.TRYWAIT P0, [R4+URZ+0x36000], R3 ;  /* 0x03600003040075a7 */ /* 0x000066000800017f */
[----:B-1----:R-:W-:Y:S05]  /*10b0*/  @!P0 NANOSLEEP.SYNCS 0x989680 ;  /* 0x009896800000895d */ /* 0x002fea0003900000 */
[----:B------:R-:W1:Y:S02]  /*10c0*/  @!P0 SYNCS.PHASECHK.TRANS64 P0, [R4+URZ+0x36000], R3 ;  /* 0x03600003040085a7 */ /* 0x000e64000800007f */
[----:B-1----:R-:W-:Y:S05]  /*10d0*/  @!P0 BRA `(.L_x_13) ;  /* 0xfffffffc00ec8947 */ /* 0x002fea000383ffff */
[----:B------:R-:W-:Y:S01]  /*10e0*/  UIADD3 UR4, UR6, 0x12000, URZ ;  /* 0x0001200006047890 */ /* 0x000fe2000fffe03f */
[----:B------:R-:W-:Y:S01]  /*10f0*/  WARPGROUP.ARRIVE ;  /* 0x00000000000079c5 */ /* 0x000fe20000000000 */
[----:B------:R-:W-:Y:S02]  /*1100*/  UMOV UR7, 0x40000040 ;  /* 0x4000004000077882 */ /* 0x000fe40000000000 */
[----:B------:R-:W-:Y:S02]  /*1110*/  USHF.R.U32.HI UR5, URZ, 0x4, UR4 ;  /* 0x000000043f057899 */ /* 0x000fe40008011604 */
[----:B------:R-:W-:Y:S02]  /*1120*/  USHF.R.U32.HI UR4, URZ, 0x4, UR6 ;  /* 0x000000043f047899 */ /* 0x000fe40008011606 */
[----:B------:R-:W-:Y:S02]  /*1130*/  ULOP3.LUT UR5, UR5, 0x3fff, URZ, 0xc0, !UPT ;  /* 0x00003fff05057892 */ /* 0x000fe4000f8ec03f */
[----:B------:R-:W-:-:S02]  /*1140*/  ULOP3.LUT UR4, UR4, 0x3fff, URZ, 0xc0, !UPT ;  /* 0x00003fff04047892 */ /* 0x000fc4000f8ec03f */
[----:B------:R-:W-:-:S03]  /*1150*/  ULOP3.LUT UR6, UR5, 0x1000000, URZ, 0xfc, !UPT ;  /* 0x0100000005067892 */ /* 0x000fc6000f8efc3f */
[----:B------:R-:W-:-:S06]  /*1160*/  UMOV UR5, 0x40000040 ;  /* 0x4000004000057882 */ /* 0x000fcc0000000000 */
[----:B------:R-:W-:Y:S01]  /*1170*/  HGMMA.64x128x16.F32 R24, gdesc[UR4].tnspA.tnspB, RZ, !UPT ;  /* 0x61e00000041879f0 */ /* 0x000fe2000c7008ff */
[----:B------:R-:W-:Y:S02]  /*1180*/  UIADD3 UR4, UR4, 0x80, URZ ;  /* 0x0000008004047890 */ /* 0x000fe4000fffe03f */
[----:B------:R-:W-:Y:S01]  /*1190*/  UIADD3 UR6, UR6, 0x80, URZ ;  /* 0x0000008006067890 */ /* 0x000fe2000fffe03f */
[----:B------:R-:W-:Y:S01]  /*11a0*/  UMOV UR5, 0x40000040 ;  /* 0x4000004000057882 */ /* 0x000fe20000000000 */
[----:B------:R-:W-:-:S07]  /*11b0*/  UMOV UR7, 0x40000040 ;  /* 0x4000004000077882 */ /* 0x000fce0000000000 */
[----:B------:R-:W-:Y:S01]  /*11c0*/  HGMMA.64x128x16.F32 R24, gdesc[UR4].tnspA.tnspB, R24, gsb0 ;  /* 0x61e00000041879f0 */ /* 0x000fe20008000818 */
[----:B------:R-:W-:-:S05]  /*11d0*/  UMOV UR4, 0x1 ;  /* 0x0000000100047882 */ /* 0x000fca0000000000 */
.L_x_11:
[----:B0-----:R-:W-:-:S05]  /*11e0*/  VIMNMX R3, R10, 0x1, PT ;  /* 0x000000010a037848 */ /* 0x001fca0003fe0100 */
[----:B------:R-:W-:-:S05]  /*11f0*/  IMAD.IADD R3, R10, 0x1, -R3 ;  /* 0x000000010a037824 */ /* 0x000fca00078e0a03 */
[----:B------:R-:W-:-:S13]  /*1200*/  ISETP.GE.AND P0, PT, R3, 0x1, PT ;  /* 0x000000010300780c */ /* 0x000fda0003f06270 */
[----:B------:R-:W-:Y:S05]  /*1210*/  @!P0 BRA `(.L_x_14) ;  /* 0x0000000000e48947 */ /* 0x000fea0003800000 */
[----:B------:R-:W0:Y:S01]  /*1220*/  S2UR UR6, SR_CgaCtaId ;  /* 0x00000000000679c3 */ /* 0x000e220000008800 */
[----:B------:R-:W-:Y:S01]  /*1230*/  UMOV UR5, 0x400 ;  /* 0x0000040000057882 */ /* 0x000fe20000000000 */
[----:B------:R-:W-:Y:S01]  /*1240*/  LOP3.LUT R13, R2, 0x1, RZ, 0xfc, !PT ;  /* 0x00000001020d7812 */ /* 0x000fe200078efcff */
[----:B------:R-:W-:Y:S01]  /*1250*/  IMAD.MOV.U32 R10, RZ, RZ, RZ ;  /* 0x000000ffff0a7224 */ /* 0x000fe200078e00ff */
[----:B------:R-:W-:Y:S01]  /*1260*/  UISETP.NE.U32.AND UP0, UPT, UR4, URZ, UPT ;  /* 0x0000003f0400728c */ /* 0x000fe2000bf05070 */
[----:B------:R-:W-:Y:S01]  /*1270*/  IMAD.MOV.U32 R4, RZ, RZ, R3 ;  /* 0x000000ffff047224 */ /* 0x000fe200078e0003 */
[----:B0-----:R-:W-:-:S04]  /*1280*/  ULEA UR7, UR6, UR5, 0x18 ;  /* 0x0000000506077291 */ /* 0x001fc8000f8ec03f */
[----:B------:R-:W-:-:S04]  /*1290*/  UIADD3 UR5, UR7, 0x12000, URZ ;  /* 0x0001200007057890 */ /* 0x000fc8000fffe03f */
[----:B------:R-:W-:Y:S02]  /*12a0*/  USHF.R.U32.HI UR6, URZ, 0x4, UR5 ;  /* 0x000000043f067899 */ /* 0x000fe40008011605 */
[----:B------:R-:W-:Y:S02]  /*12b0*/  USHF.R.U32.HI UR5, URZ, 0x4, UR7 ;  /* 0x000000043f057899 */ /* 0x000fe40008011607 */
[----:B------:R-:W-:Y:S02]  /*12c0*/  ULOP3.LUT UR6, UR6, 0x3fff, URZ, 0xc0, !UPT ;  /* 0x00003fff06067892 */ /* 0x000fe4000f8ec03f */
[----:B------:R-:W-:Y:S02]  /*12d0*/  ULOP3.LUT UR14, UR5, 0x3fff, URZ, 0xc0, !UPT ;  /* 0x00003fff050e7892 */ /* 0x000fe4000f8ec03f */
[----:B------:R-:W-:Y:S01]  /*12e0*/  ULOP3.LUT UR15, UR6, 0x1000000, URZ, 0xfc, !UPT ;  /* 0x01000000060f7892 */ /* 0x000fe2000f8efc3f */
[----:B------:R-:W-:-:S11]  /*12f0*/  UMOV UR5, URZ ;  /* 0x0000003f00057c82 */ /* 0x000fd60008000000 */
.L_x_19:
[----:B------:R-:W-:-:S13]  /*1300*/  ISETP.NE.AND P1, PT, R13, 0x3, PT ;  /* 0x000000030d00780c */ /* 0x000fda0003f25270 */
[----:B0-----:R-:W-:Y:S05]  /*1310*/  @!P1 BRA `(.L_x_15) ;  /* 0x0000000000049947 */ /* 0x001fea0003800000 */
[----:B------:R-:W-:Y:S01]  /*1320*/  BPT.TRAP 0x1 ;  /* 0x000000040000795c */ /* 0x000fe20000300000 */
.L_x_15:
[----:B------:R-:W-:Y:S01]  /*1330*/  SHF.L.U32 R5, R10, 0x1f, RZ ;  /* 0x0000001f0a057819 */ /* 0x000fe200000006ff */
[----:B------:R-:W-:-:S12]  /*1340*/  ULEA UR6, UR4, UR7, 0x3 ;  /* 0x0000000704067291 */ /* 0x000fd8000f8e183f */
.L_x_16:
[----:B0-----:R-:W-:-:S04]  /*1350*/  IMAD.U32 R8, RZ, RZ, UR6 ;  /* 0x00000006ff087e24 */ /* 0x001fc8000f8e00ff */
[----:B------:R0:W1:Y:S03]  /*1360*/  SYNCS.PHASECHK.TRANS64.TRYWAIT P0, [R8+URZ+0x36000], R5 ;  /* 0x03600005080075a7 */ /* 0x000066000800017f */
[----:B-1----:R-:W-:Y:S05]  /*1370*/  @!P0 NANOSLEEP.SYNCS 0x989680 ;  /* 0x009896800000895d */ /* 0x002fea0003900000 */
[----:B------:R-:W1:Y:S02]  /*1380*/  @!P0 SYNCS.PHASECHK.TRANS64 P0, [R8+URZ+0x36000], R5 ;  /* 0x03600005080085a7 */ /* 0x000e64000800007f */
[----:B-1----:R-:W-:Y:S05]  /*1390*/  @!P0 BRA `(.L_x_16) ;  /* 0xfffffffc00ec8947 */ /* 0x002fea000383ffff */
[----:B------:R-:W-:Y:S01]  /*13a0*/  ULEA UR8, UR4, UR14, 0x8 ;  /* 0x0000000e04087291 */ /* 0x000fe2000f8e403f */
[----:B------:R-:W-:Y:S01]  /*13b0*/  WARPGROUP.ARRIVE ;  /* 0x00000000000079c5 */ /* 0x000fe20000000000 */
[----:B------:R-:W-:Y:S01]  /*13c0*/  ULEA UR10, UR4, UR15, 0x9 ;  /* 0x0000000f040a7291 */ /* 0x000fe2000f8e483f */
[----:B------:R-:W-:Y:S01]  /*13d0*/  UMOV UR9, 0x40000040 ;  /* 0x4000004000097882 */ /* 0x000fe20000000000 */
[----:B------:R-:W-:-:S07]  /*13e0*/  UMOV UR11, 0x40000040 ;  /* 0x40000040000b7882 */ /* 0x000fce0000000000 */
[----:B------:R-:W-:Y:S01]  /*13f0*/  HGMMA.64x128x16.F32 R24, gdesc[UR8].tnspA.tnspB, R24, UP0 ;  /* 0x61e00000081879f0 */ /* 0x000fe2000bf00818 */
[----:B------:R-:W-:Y:S02]  /*1400*/  UIADD3 UR8, UR8, 0x80, URZ ;  /* 0x0000008008087890 */ /* 0x000fe4000fffe03f */
[----:B------:R-:W-:Y:S01]  /*1410*/  UIADD3 UR10, UR10, 0x80, URZ ;  /* 0x000000800a0a7890 */ /* 0x000fe2000fffe03f */
[----:B------:R-:W-:Y:S01]  /*1420*/  UMOV UR9, 0x40000040 ;  /* 0x4000004000097882 */ /* 0x000fe20000000000 */
[----:B------:R-:W-:-:S07]  /*1430*/  UMOV UR11, 0x40000040 ;  /* 0x40000040000b7882 */ /* 0x000fce0000000000 */
[----:B------:R-:W-:Y:S03]  /*1440*/  HGMMA.64x128x16.F32 R24, gdesc[UR8].tnspA.tnspB, R24, gsb0 ;  /* 0x61e00000081879f0 */ /* 0x000fe60008000818 */
[----:B------:R-:W-:Y:S02]  /*1450*/  WARPGROUP.DEPBAR.LE gsb0, 0x1 ;  /* 0x00008000000079c5 */ /* 0x000fe40000010100 */
[----:B------:R-:W-:Y:S05]  /*1460*/  @!P1 BRA `(.L_x_17) ;  /* 0x0000000000049947 */ /* 0x000fea0003800000 */
[----:B------:R-:W-:Y:S01]  /*1470*/  BPT.TRAP 0x1 ;  /* 0x000000040000795c */ /* 0x000fe20000300000 */
.L_x_17:
[----:B------:R-:W-:Y:S01]  /*1480*/  ULEA UR6, UR5, UR7, 0x3 ;  /* 0x0000000705067291 */ /* 0x000fe2000f8e183f */
[----:B------:R-:W-:-:S03]  /*1490*/  ISETP.GT.U32.AND P0, PT, R2, 0x1, PT ;  /* 0x000000010200780c */ /* 0x000fc60003f04070 */
[----:B------:R-:W-:-:S04]  /*14a0*/  UIADD3 UR6, UR6, 0x36090, URZ ;  /* 0x0003609006067890 */ /* 0x000fc8000fffe03f */
[----:B------:R-:W-:-:S09]  /*14b0*/  UPRMT UR6, URZ, 0x654, UR6 ;  /* 0x000006543f067896 */ /* 0x000fd20008000006 */
[----:B------:R-:W-:Y:S01]  /*14c0*/  SYNCS.ARRIVE.TRANS64.RED.A1T0 RZ, [UR6], RZ ;  /* 0x000000ffffff79a7 */ /* 0x000fe20008100406 */
[----:B------:R-:W-:Y:S05]  /*14d0*/  @P0 BRA `(.L_x_18) ;  /* 0x0000000000040947 */ /* 0x000fea0003800000 */
[----:B------:R-:W-:Y:S01]  /*14e0*/  BPT.TRAP 0x1 ;  /* 0x000000040000795c */ /* 0x000fe20000300000 */
.L_x_18:
[----:B------:R-:W-:Y:S01]  /*14f0*/  UIADD3 UR4, UR4, 0x1, URZ ;  /* 0x0000000104047890 */ /* 0x000fe2000fffe03f */
[C---:B------:R-:W-:Y:S01]  /*1500*/  ISETP.GT.AND P0, PT, R4.reuse, 0x1, PT ;  /* 0x000000010400780c */ /* 0x040fe20003f04270 */
[----:B------:R-:W-:Y:S01]  /*1510*/  UIADD3 UR5, UR5, 0x1, URZ ;  /* 0x0000000105057890 */ /* 0x000fe2000fffe03f */
[----:B------:R-:W-:Y:S01]  /*1520*/  VIADD R4, R4, 0xffffffff ;  /* 0xffffffff04047836 */ /* 0x000fe20000000000 */
[----:B------:R-:W-:Y:S02]  /*1530*/  UISETP.NE.AND UP0, UPT, UR4, 0x12, UPT ;  /* 0x000000120400788c */ /* 0x000fe4000bf05270 */
[----:B------:R-:W-:Y:S02]  /*1540*/  UISETP.NE.AND UP1, UPT, UR5, 0x12, UPT ;  /* 0x000000120500788c */ /* 0x000fe4000bf25270 */
[----:B------:R-:W-:Y:S02]  /*1550*/  USEL UR6, URZ, 0x1, UP0 ;  /* 0x000000013f067887 */ /* 0x000fe40008000000 */
[----:B------:R-:W-:-:S02]  /*1560*/  USEL UR4, UR4, URZ, UP0 ;  /* 0x0000003f04047287 */ /* 0x000fc40008000000 */
[----:B------:R-:W-:Y:S02]  /*1570*/  USEL UR5, UR5, URZ, UP1 ;  /* 0x0000003f05057287 */ /* 0x000fe40008800000 */
[----:B------:R-:W-:Y:S01]  /*1580*/  UPLOP3.LUT UP0, UPT, UPT, UPT, UPT, 0x80, 0x0 ;  /* 0x000000000000789c */ /* 0x000fe20003f0f070 */
[----:B------:R-:W-:Y:S01]  /*1590*/  LOP3.LUT R10, R10, UR6, RZ, 0x3c, !PT ;  /* 0x000000060a0a7c12 */ /* 0x000fe2000f8e3cff */
[----:B------:R-:W-:Y:S09]  /*15a0*/  @P0 BRA `(.L_x_19) ;  /* 0xfffffffc00540947 */ /* 0x000ff2000383ffff */
.L_x_14:
[----:B------:R-:W1:Y:S01]  /*15b0*/  LDC R4, c[0x0][0x294] ;  /* 0x0000a500ff047b82 */ /* 0x000e620000000800 */
[----:B------:R-:W-:Y:S02]  /*15c0*/  WARPGROUP.DEPBAR.LE gsb0, 0x0 ;  /* 0x00008000000079c5 */ /* 0x000fe40000010000 */
[----:B-1----:R-:W-:-:S13]  /*15d0*/  ISETP.GE.AND P0, PT, R4, 0x1, PT ;  /* 0x000000010400780c */ /* 0x002fda0003f06270 */
[----:B------:R-:W-:Y:S05]  /*15e0*/  @!P0 BRA `(.L_x_20) ;  /* 0x0000000000448947 */ /* 0x000fea0003800000 */
[----:B------:R-:W-:-:S04]  /*15f0*/  LOP3.LUT R4, R2, 0x1, RZ, 0xfc, !PT ;  /* 0x0000000102047812 */ /* 0x000fc800078efcff */
[----:B------:R-:W-:-:S13]  /*1600*/  ISETP.NE.AND P0, PT, R4, 0x3, PT ;  /* 0x000000030400780c */ /* 0x000fda0003f05270 */
[----:B------:R-:W-:Y:S05]  /*1610*/  @!P0 BRA `(.L_x_21) ;  /* 0x0000000000048947 */ /* 0x000fea0003800000 */
[----:B------:R-:W-:Y:S01]  /*1620*/  BPT.TRAP 0x1 ;  /* 0x000000040000795c */ /* 0x000fe20000300000 */
.L_x_21:
[----:B0-----:R-:W0:Y:S01]  /*1630*/  S2R R8, SR_CgaCtaId ;  /* 0x0000000000087919 */ /* 0x001e220000008800 */
[----:B------:R-:W-:Y:S01]  /*1640*/  IMAD.WIDE.U32 R4, R3, 0x38e38e39, RZ ;  /* 0x38e38e3903047825 */ /* 0x000fe200078e00ff */
[----:B------:R-:W-:-:S04]  /*1650*/  ISETP.GT.U32.AND P0, PT, R2, 0x1, PT ;  /* 0x000000010200780c */ /* 0x000fc80003f04070 */
[----:B------:R-:W-:Y:S02]  /*1660*/  SHF.R.U32.HI R4, RZ, 0x2, R5 ;  /* 0x00000002ff047819 */ /* 0x000fe40000011605 */
[----:B------:R-:W-:-:S03]  /*1670*/  MOV R5, 0x400 ;  /* 0x0000040000057802 */ /* 0x000fc60000000f00 */
[----:B------:R-:W-:Y:S01]  /*1680*/  IMAD R3, R4, -0x12, R3 ;  /* 0xffffffee04037824 */ /* 0x000fe200078e0203 */
[----:B0-----:R-:W-:-:S05]  /*1690*/  LEA R8, R8, R5, 0x18 ;  /* 0x0000000508087211 */ /* 0x001fca00078ec0ff */
[----:B------:R-:W-:-:S04]  /*16a0*/  IMAD R3, R3, 0x8, R8 ;  /* 0x0000000803037824 */ /* 0x000fc800078e0208 */
[----:B------:R-:W-:-:S05]  /*16b0*/  VIADD R3, R3, 0x36090 ;  /* 0x0003609003037836 */ /* 0x000fca0000000000 */
[----:B------:R-:W-:-:S04]  /*16c0*/  PRMT R3, RZ, 0x654, R3 ;  /* 0x00000654ff037816 */ /* 0x000fc80000000003 */
[----:B------:R1:W-:Y:S01]  /*16d0*/  SYNCS.ARRIVE.TRANS64.RED.A1T0 RZ, [R3+URZ], RZ ;  /* 0x000000ff03ff79a7 */ /* 0x0003e2000810043f */
[----:B------:R-:W-:Y:S05]  /*16e0*/  @P0 BRA `(.L_x_20) ;  /* 0x0000000000040947 */ /* 0x000fea0003800000 */
[----:B------:R-:W-:Y:S01]  /*16f0*/  BPT.TRAP 0x1 ;  /* 0x000000040000795c */ /* 0x000fe20000300000 */
.L_x_20:
[----:B-1----:R-:W1:Y:S01]  /*1700*/  S2R R3, SR_TID.X ;  /* 0x0000000000037919 */ /* 0x002e620000002100 */
[----:B------:R-:W2:Y:S01]  /*1710*/  LDC.64 R14, c[0x0][0x280] ;  /* 0x0000a000ff0e7b82 */ /* 0x000ea20000000a00 */
[----:B------:R-:W4:Y:S07]  /*1720*/  S2R R13, SR_CTAID.X ;  /* 0x00000000000d7919 */ /* 0x000f2e0000002500 */
[----:B------:R-:W0:Y:S01]  /*1730*/  LDC.64 R16, c[0x0][0x658] ;  /* 0x00019600ff107b82 */ /* 0x000e220000000a00 */
[----:B-1----:R-:W-:-:S04]  /*1740*/  SHF.R.S32.HI R2, RZ, 0x1f, R3 ;  /* 0x0000001fff027819 */ /* 0x002fc80000011403 */
[----:B------:R-:W-:Y:S01]  /*1750*/  LEA.HI R2, R2, R3, RZ, 0x7 ;  /* 0x0000000302027211 */ /* 0x000fe200078f38ff */
[----:B----4-:R-:W-:-:S03]  /*1760*/  IMAD.SHL.U32 R10, R13, 0x40, RZ ;  /* 0x000000400d0a7824 */ /* 0x010fc600078e00ff */
[----:B------:R-:W-:Y:S02]  /*1770*/  LOP3.LUT R2, R2, 0xffffff80, RZ, 0xc0, !PT ;  /* 0xffffff8002027812 */ /* 0x000fe400078ec0ff */
[----:B--2---:R-:W-:-:S03]  /*1780*/  ISETP.GE.AND P0, PT, R10, R14, PT ;  /* 0x0000000e0a00720c */ /* 0x004fc60003f06270 */
[----:B------:R-:W-:-:S05]  /*1790*/  IMAD.IADD R2, R3, 0x1, -R2 ;  /* 0x0000000103027824 */ /* 0x000fca00078e0a02 */
[----:B------:R-:W-:-:S04]  /*17a0*/  SHF.R.S32.HI R3, RZ, 0x1f, R2 ;  /* 0x0000001fff037819 */ /* 0x000fc80000011402 */
[----:B------:R-:W-:-:S04]  /*17b0*/  LEA.HI R4, R3, R2, RZ, 0x2 ;  /* 0x0000000203047211 */ /* 0x000fc800078f10ff */
[--C-:B------:R-:W-:Y:S02]  /*17c0*/  SHF.R.S32.HI R18, RZ, 0x2, R4.reuse ;  /* 0x00000002ff127819 */ /* 0x100fe40000011404 */
[----:B0-----:R-:W-:-:S04]  /*17d0*/  SHF.R.S32.HI R5, RZ, 0x1f, R4 ;  /* 0x0000001fff057819 */ /* 0x001fc80000011404 */
[----:B------:R-:W-:-:S04]  /*17e0*/  LEA.HI R5, R5, R18, RZ, 0x3 ;  /* 0x0000001205057211 */ /* 0x000fc800078f18ff */
[----:B------:R-:W-:-:S05]  /*17f0*/  LOP3.LUT R5, R5, 0xfffffff8, RZ, 0xc0, !PT ;  /* 0xfffffff805057812 */ /* 0x000fca00078ec0ff */
[----:B------:R-:W-:Y:S01]  /*1800*/  IMAD.IADD R18, R18, 0x1, -R5 ;  /* 0x0000000112127824 */ /* 0x000fe200078e0a05 */
[----:B------:R-:W-:Y:S02]  /*1810*/  LEA.HI R5, R3, R2, RZ, 0x5 ;  /* 0x0000000203057211 */ /* 0x000fe400078f28ff */
[----:B------:R-:W-:Y:S02]  /*1820*/  LOP3.LUT R3, R4, 0xfffffffc, RZ, 0xc0, !PT ;  /* 0xfffffffc04037812 */ /* 0x000fe400078ec0ff */
[----:B------:R-:W-:Y:S02]  /*1830*/  SHF.R.S32.HI R19, RZ, 0x1f, R18 ;  /* 0x0000001fff137819 */ /* 0x000fe40000011412 */
[----:B------:R-:W-:Y:S01]  /*1840*/  SHF.R.S32.HI R23, RZ, 0x5, R5 ;  /* 0x00000005ff177819 */ /* 0x000fe20000011405 */
[----:B------:R-:W-:-:S04]  /*1850*/  IMAD.IADD R8, R2, 0x1, -R3 ;  /* 0x0000000102087824 */ /* 0x000fc800078e0a03 */
[----:B------:R-:W-:-:S04]  /*1860*/  IMAD.WIDE R4, R23, 0x10, R18 ;  /* 0x0000001017047825 */ /* 0x000fc800078e0212 */
[----:B------:R-:W-:Y:S02]  /*1870*/  IMAD.SHL.U32 R2, R8, 0x2, RZ ;  /* 0x0000000208027824 */ /* 0x000fe400078e00ff */
[----:B------:R-:W-:-:S03]  /*1880*/  IMAD.WIDE R4, R13, 0x40, R4 ;  /* 0x000000400d047825 */ /* 0x000fc600078e0204 */
[----:B------:R-:W-:Y:S01]  /*1890*/  SHF.R.S32.HI R3, RZ, 0x1f, R2 ;  /* 0x0000001fff037819 */ /* 0x000fe20000011402 */
[----:B------:R-:W-:Y:S06]  /*18a0*/  @P0 EXIT ;  /* 0x000000000000094d */ /* 0x000fec0003800000 */
[----:B------:R-:W-:Y:S01]  /*18b0*/  ULDC UR4, c[0x0][0x288] ;  /* 0x0000a20000047ab9 */ /* 0x000fe20000000800 */
[----:B------:R-:W-:Y:S01]  /*18c0*/  IMAD.SHL.U32 R11, R11, 0x80, RZ ;  /* 0x000000800b0b7824 */ /* 0x000fe200078e00ff */
[----:B------:R-:W-:Y:S01]  /*18d0*/  ISETP.GE.AND P0, PT, R9, UR4, PT ;  /* 0x0000000409007c0c */ /* 0x000fe2000bf06270 */
[-C--:B------:R-:W-:Y:S01]  /*18e0*/  IMAD.WIDE.U32 R20, R4, R16.reuse, R2 ;  /* 0x0000001004147225 */ /* 0x080fe200078e0002 */
[----:B------:R-:W-:Y:S01]  /*18f0*/  SHF.R.S32.HI R90, RZ, 0x1f, R9 ;  /* 0x0000001fff5a7819 */ /* 0x000fe20000011409 */
[----:B------:R-:W-:Y:S01]  /*1900*/  ULDC.64 UR4, c[0x0][0x660] ;  /* 0x0001980000047ab9 */ /* 0x000fe20000000a00 */
[----:B------:R-:W-:Y:S01]  /*1910*/  ISETP.GE.OR P0, PT, R11, R15, P0 ;  /* 0x0000000f0b00720c */ /* 0x000fe20000706670 */
[----:B------:R-:W-:Y:S01]  /*1920*/  IMAD R22, R5, R16, RZ ;  /* 0x0000001005167224 */ /* 0x000fe200078e02ff */
[----:B------:R-:W-:Y:S01]  /*1930*/  SHF.R.S32.HI R13, RZ, 0x1f, R11 ;  /* 0x0000001fff0d7819 */ /* 0x000fe2000001140b */
[----:B------:R-:W-:Y:S01]  /*1940*/  IMAD R88, R90, UR4, RZ ;  /* 0x000000045a587c24 */ /* 0x000fe2000f8e02ff */
[----:B------:R-:W-:Y:S01]  /*1950*/  IADD3 R20, P1, R11, R20, RZ ;  /* 0x000000140b147210 */ /* 0x000fe20007f3e0ff */
[----:B------:R-:W-:-:S05]  /*1960*/  IMAD R22, R4, R17, R22 ;  /* 0x0000001104167224 */ /* 0x000fca00078e0216 */
[----:B------:R-:W-:-:S03]  /*1970*/  IADD3.X R21, R13, R21, R22, P1, !PT ;  /* 0x000000150d157210 */ /* 0x000fc60000ffe416 */
[----:B------:R-:W-:Y:S05]  /*1980*/  @P0 EXIT ;  /* 0x000000000000094d */ /* 0x000fea0003800000 */
[----:B------:R-:W-:Y:S01]  /*1990*/  ULDC UR6, c[0x0][0x28c] ;  /* 0x0000a30000067ab9 */ /* 0x000fe20000000800 */
[C---:B------:R-:W-:Y:S01]  /*19a0*/  IMAD R89, R9.reuse, UR5, R88 ;  /* 0x0000000509597c24 */ /* 0x040fe2000f8e0258 */
[----:B------:R-:W-:Y:S01]  /*19b0*/  ISETP.GE.AND P0, PT, R12, UR6, PT ;  /* 0x000000060c007c0c */ /* 0x000fe2000bf06270 */
[----:B------:R-:W-:Y:S01]  /*19c0*/  ULDC UR6, c[0x0][0x290] ;  /* 0x0000a40000067ab9 */ /* 0x000fe20000000800 */
[----:B------:R-:W-:Y:S01]  /*19d0*/  SHF.R.S32.HI R88, RZ, 0x1f, R7 ;  /* 0x0000001fff587819 */ /* 0x000fe20000011407 */
[----:B------:R-:W-:Y:S01]  /*19e0*/  IMAD.WIDE.U32 R20, R9, UR4, R20 ;  /* 0x0000000409147c25 */ /* 0x000fe2000f8e0014 */
[----:B------:R-:W-:Y:S01]  /*19f0*/  ISETP.GE.OR P0, PT, R7, UR6, P0 ;  /* 0x0000000607007c0c */ /* 0x000fe20008706670 */
[----:B------:R-:W-:Y:S02]  /*1a00*/  ULDC.64 UR4, c[0x0][0x670] ;  /* 0x00019c0000047ab9 */ /* 0x000fe40000000a00 */
[----:B------:R-:W-:Y:S02]  /*1a10*/  IMAD.IADD R21, R21, 0x1, R89 ;  /* 0x0000000115157824 */ /* 0x000fe400078e0259 */
[----:B------:R-:W-:-:S02]  /*1a20*/  IMAD R22, R88, UR4, RZ ;  /* 0x0000000458167c24 */ /* 0x000fc4000f8e02ff */
[----:B------:R-:W-:-:S04]  /*1a30*/  IMAD.WIDE.U32 R20, R7, UR4, R20 ;  /* 0x0000000407147c25 */ /* 0x000fc8000f8e0014 */
[----:B------:R-:W-:Y:S01]  /*1a40*/  IMAD R89, R7, UR5, R22 ;  /* 0x0000000507597c24 */ /* 0x000fe2000f8e0216 */
[----:B------:R-:W-:Y:S01]  /*1a50*/  SHF.R.S32.HI R22, RZ, 0x1f, R12 ;  /* 0x0000001fff167819 */ /* 0x000fe2000001140c */
[----:B------:R-:W-:Y:S01]  /*1a60*/  IMAD R23, R23, -0x10, -R10 ;  /* 0xfffffff017177824 */ /* 0x000fe200078e0a0a */
[----:B------:R-:W-:Y:S06]  /*1a70*/  @P0 EXIT ;  /* 0x000000000000094d */ /* 0x000fec0003800000 */
[----:B------:R-:W-:Y:S01]  /*1a80*/  ULDC.64 UR4, c[0x0][0x668] ;  /* 0x00019a0000047ab9 */ /* 0x000fe20000000a00 */
[----:B------:R-:W-:Y:S01]  /*1a90*/  IMAD R8, R8, -0x2, R15 ;  /* 0xfffffffe08087824 */ /* 0x000fe200078e020f */
[----:B---3-5:R-:W-:Y:S01]  /*1aa0*/  FSETP.NEU.AND P1, PT, R6, RZ, PT ;  /* 0x000000ff0600720b */ /* 0x028fe20003f2d000 */
[----:B------:R-:W-:Y:S01]  /*1ab0*/  IMAD R15, R22, UR4, RZ ;  /* 0x00000004160f7c24 */ /* 0x000fe2000f8e02ff */
[----:B------:R-:W-:Y:S01]  /*1ac0*/  IADD3 R10, R23, R14, -R18 ;  /* 0x0000000e170a7210 */ /* 0x000fe20007ffe812 */
[----:B------:R-:W-:Y:S02]  /*1ad0*/  IMAD.IADD R21, R21, 0x1, R89 ;  /* 0x0000000115157824 */ /* 0x000fe400078e0259 */
[C---:B------:R-:W-:Y:S02]  /*1ae0*/  IMAD R91, R12.reuse, UR5, R15 ;  /* 0x000000050c5b7c24 */ /* 0x040fe4000f8e020f */
[----:B------:R-:W-:Y:S01]  /*1af0*/  IMAD.WIDE.U32 R14, R12, UR4, R20 ;  /* 0x000000040c0e7c25 */ /* 0x000fe2000f8e0014 */
[----:B------:R-:W-:Y:S01]  /*1b00*/  ULDC.64 UR4, c[0x0][0x640] ;  /* 0x0001900000047ab9 */ /* 0x000fe20000000a00 */
[----:B------:R-:W-:-:S02]  /*1b10*/  SHF.L.U64.HI R20, R16, 0x3, R17 ;  /* 0x0000000310147819 */ /* 0x000fc40000010211 */
[----:B------:R-:W-:Y:S02]  /*1b20*/  IMAD.IADD R8, R8, 0x1, -R11 ;  /* 0x0000000108087824 */ /* 0x000fe400078e0a0b */
[----:B------:R-:W-:Y:S02]  /*1b30*/  IMAD R19, R22, UR4, RZ ;  /* 0x0000000416137c24 */ /* 0x000fe4000f8e02ff */
[----:B------:R-:W-:Y:S01]  /*1b40*/  IMAD.SHL.U32 R21, R16, 0x8, RZ ;  /* 0x0000000810157824 */ /* 0x000fe200078e00ff */
[----:B------:R-:W-:Y:S01]  /*1b50*/  ISETP.GT.AND P0, PT, R8, RZ, PT ;  /* 0x000000ff0800720c */ /* 0x000fe20003f04270 */
[----:B------:R-:W-:Y:S02]  /*1b60*/  IMAD R95, R12, UR5, R19 ;  /* 0x000000050c5f7c24 */ /* 0x000fe4000f8e0213 */
[----:B------:R-:W-:Y:S01]  /*1b70*/  IMAD.IADD R91, R15, 0x1, R91 ;  /* 0x000000010f5b7824 */ /* 0x000fe200078e025b */
[----:B------:R-:W-:Y:S01]  /*1b80*/  ISETP.GT.AND P2, PT, R10, RZ, P0 ;  /* 0x000000ff0a00720c */ /* 0x000fe20000744270 */
[----:B------:R-:W-:-:S12]  /*1b90*/  @!P1 BRA `(.L_x_22) ;  /* 0x0000003000889947 */ /* 0x000fd80003800000 */
[----:B------:R-:W-:Y:S01]  /*1ba0*/  IADD3 R16, P1, R11, R2, RZ ;  /* 0x000000020b107210 */ /* 0x000fe20007f3e0ff */
[----:B------:R-:W-:Y:S01]  /*1bb0*/  ULDC.64 UR6, c[0x0][0x638] ;  /* 0x00018e0000067ab9 */ /* 0x000fe20000000a00 */
[----:B------:R-:W-:Y:S01]  /*1bc0*/  ULDC.64 UR8, c[0x0][0x648] ;  /* 0x0001920000087ab9 */ /* 0x000fe20000000a00 */
[----:B------:R-:W-:Y:S01]  /*1bd0*/  IMAD R18, R90, UR6, RZ ;  /* 0x000000065a127c24 */ /* 0x000fe2000f8e02ff */
[----:B------:R-:W-:Y:S01]  /*1be0*/  ULDC.64 UR10, c[0x0][0x630] ;  /* 0x00018c00000a7ab9 */ /* 0x000fe20000000a00 */
[----:B------:R-:W-:Y:S01]  /*1bf0*/  IMAD.X R17, R13, 0x1, R3, P1 ;  /* 0x000000010d117824 */ /* 0x000fe200008e0603 */
[----:B------:R-:W-:Y:S01]  /*1c00*/  ULDC.64 UR14, c[0x0][0x628] ;  /* 0x00018a00000e7ab9 */ /* 0x000fe20000000a00 */
[C---:B------:R-:W-:Y:S02]  /*1c10*/  IMAD R15, R9.reuse, UR7, R18 ;  /* 0x00000007090f7c24 */ /* 0x040fe4000f8e0212 */
[----:B------:R-:W-:-:S04]  /*1c20*/  IMAD.WIDE.U32 R16, R9, UR6, R16 ;  /* 0x0000000609107c25 */ /* 0x000fc8000f8e0010 */
[----:B------:R-:W-:Y:S02]  /*1c30*/  IMAD R90, R88, UR8, RZ ;  /* 0x00000008585a7c24 */ /* 0x000fe4000f8e02ff */
[----:B------:R-:W-:Y:S02]  /*1c40*/  IMAD.IADD R17, R17, 0x1, R15 ;  /* 0x0000000111117824 */ /* 0x000fe400078e020f */
[C---:B------:R-:W-:Y:S02]  /*1c50*/  IMAD R90, R7.reuse, UR9, R90 ;  /* 0x00000009075a7c24 */ /* 0x040fe4000f8e025a */
[----:B------:R-:W-:-:S04]  /*1c60*/  IMAD.WIDE.U32 R16, R7, UR8, R16 ;  /* 0x0000000807107c25 */ /* 0x000fc8000f8e0010 */
[----:B------:R-:W-:Y:S02]  /*1c70*/  IMAD.IADD R17, R17, 0x1, R90 ;  /* 0x0000000111117824 */ /* 0x000fe400078e025a */
[----:B------:R-:W-:Y:S02]  /*1c80*/  IMAD R23, R5, UR10, RZ ;  /* 0x0000000a05177c24 */ /* 0x000fe4000f8e02ff */
[----:B------:R-:W-:-:S04]  /*1c90*/  IMAD.WIDE.U32 R16, R12, UR4, R16 ;  /* 0x000000040c107c25 */ /* 0x000fc8000f8e0010 */
[----:B------:R-:W-:Y:S02]  /*1ca0*/  IMAD.IADD R19, R95, 0x1, R17 ;  /* 0x000000015f137824 */ /* 0x000fe400078e0211 */
[----:B------:R-:W-:Y:S02]  /*1cb0*/  IMAD.MOV.U32 R18, RZ, RZ, R16 ;  /* 0x000000ffff127224 */ /* 0x000fe400078e0010 */
[C---:B------:R-:W-:Y:S02]  /*1cc0*/  IMAD R96, R4.reuse, UR11, R23 ;  /* 0x0000000b04607c24 */ /* 0x040fe4000f8e0217 */
[----:B------:R-:W-:-:S04]  /*1cd0*/  IMAD.WIDE.U32 R22, R4, UR10, R18 ;  /* 0x0000000a04167c25 */ /* 0x000fc8000f8e0012 */
[----:B------:R-:W-:Y:S01]  /*1ce0*/  IMAD.IADD R23, R23, 0x1, R96 ;  /* 0x0000000117177824 */ /* 0x000fe200078e0260 */
[----:B------:R-:W-:-:S04]  /*1cf0*/  LEA R92, P1, R22, UR14, 0x1 ;  /* 0x0000000e165c7c11 */ /* 0x000fc8000f8208ff */
[----:B------:R-:W-:-:S05]  /*1d00*/  LEA.HI.X R93, R22, UR15, R23, 0x1, P1 ;  /* 0x0000000f165d7c11 */ /* 0x000fca00088f0c17 */
[----:B------:R0:W2:Y:S01]  /*1d10*/  @P2 LDG.E.LTC128B.U16 R97, desc[UR12][R92.64] ;  /* 0x0000000c5c612981 */ /* 0x0000a2000c1e1520 */
[----:B------:R-:W-:Y:S01]  /*1d20*/  IMAD.WIDE.U32 R88, R12, UR4, RZ ;  /* 0x000000040c587c25 */ /* 0x000fe2000f8e00ff */
[----:B------:R-:W-:Y:S01]  /*1d30*/  ULDC.64 UR4, c[0x0][0x650] ;  /* 0x0001940000047ab9 */ /* 0x000fe20000000a00 */
[----:B------:R-:W-:Y:S01]  /*1d40*/  ISETP.GT.AND P1, PT, R8, 0x1, PT ;  /* 0x000000010800780c */ /* 0x000fe20003f24270 */
[----:B------:R-:W-:Y:S01]  /*1d50*/  BSSY B0, `(.L_x_23) ;  /* 0x0000017000007945 */ /* 0x000fe20003800000 */
[----:B------:R-:W-:Y:S02]  /*1d60*/  IMAD.IADD R23, R89, 0x1, R95 ;  /* 0x0000000159177824 */ /* 0x000fe400078e025f */
[----:B------:R-:W-:-:S04]  /*1d70*/  IMAD.MOV.U32 R22, RZ, RZ, R88 ;  /* 0x000000ffff167224 */ /* 0x000fc800078e0058 */
[----:B------:R-:W-:-:S04]  /*1d80*/  IMAD.WIDE.U32 R94, R4, UR10, R22 ;  /* 0x0000000a045e7c25 */ /* 0x000fc8000f8e0016 */
[----:B------:R-:W-:Y:S02]  /*1d90*/  IMAD.IADD R95, R96, 0x1, R95 ;  /* 0x00000001605f7824 */ /* 0x000fe400078e025f */
[----:B------:R-:W-:-:S04]  /*1da0*/  IMAD.WIDE.U32 R94, R7, UR8, R94 ;  /* 0x00000008075e7c25 */ /* 0x000fc8000f8e005e */
[----:B------:R-:W-:Y:S02]  /*1db0*/  IMAD.IADD R95, R90, 0x1, R95 ;  /* 0x000000015a5f7824 */ /* 0x000fe400078e025f */
[----:B0-----:R-:W-:-:S04]  /*1dc0*/  IMAD.WIDE.U32 R92, R9, UR6, R94 ;  /* 0x00000006095c7c25 */ /* 0x001fc8000f8e005e */
[----:B------:R-:W-:Y:S01]  /*1dd0*/  IMAD.IADD R95, R15, 0x1, R93 ;  /* 0x000000010f5f7824 */ /* 0x000fe200078e025d */
[----:B------:R-:W-:Y:S02]  /*1de0*/  IADD3 R12, P4, P5, R11, R92, R2 ;  /* 0x0000005c0b0c7210 */ /* 0x000fe40007d9e002 */
[C---:B------:R-:W-:Y:S02]  /*1df0*/  LEA R92, P3, R14.reuse, UR4, 0x1 ;  /* 0x000000040e5c7c11 */ /* 0x040fe4000f8608ff */
[----:B------:R-:W-:Y:S02]  /*1e00*/  IADD3.X R95, R13, R95, R3, P4, P5 ;  /* 0x0000005f0d5f7210 */ /* 0x000fe400027ea403 */
[----:B------:R-:W-:Y:S02]  /*1e10*/  LEA.HI.X R93, R14, UR5, R91, 0x1, P3 ;  /* 0x000000050e5d7c11 */ /* 0x000fe400098f0c5b */
[----:B------:R-:W-:Y:S02]  /*1e20*/  ISETP.GT.AND P3, PT, R10, RZ, P1 ;  /* 0x000000ff0a00720c */ /* 0x000fe40000f64270 */
[----:B------:R-:W-:-:S04]  /*1e30*/  LEA R94, P4, R12, UR14, 0x1 ;  /* 0x0000000e0c5e7c11 */ /* 0x000fc8000f8808ff */
[----:B------:R-:W-:Y:S01]  /*1e40*/  LEA.HI.X R95, R12, UR15, R95, 0x1, P4 ;  /* 0x0000000f0c5f7c11 */ /* 0x000fe2000a0f0c5f */
[----:B--2---:R-:W-:-:S05]  /*1e50*/  HADD2.F32 R99, -RZ, R97.H0_H0 ;  /* 0x20000061ff637230 */ /* 0x004fca0000004100 */
[----:B------:R-:W-:-:S04]  /*1e60*/  FMUL R99, R99, R6 ;  /* 0x0000000663637220 */ /* 0x000fc80000400000 */
[----:B------:R-:W-:-:S05]  /*1e70*/  FFMA R99, R24, R0, R99 ;  /* 0x0000000018637223 */ /* 0x000fca0000000063 */
[----:B------:R-:W-:-:S05]  /*1e80*/  F2FP.F16.F32.PACK_AB R99, RZ, R99 ;  /* 0x00000063ff63723e */ /* 0x000fca00000000ff */
[----:B------:R0:W-:Y:S01]  /*1e90*/  @P2 STG.E.U16 desc[UR12][R92.64], R99 ;  /* 0x000000635c002986 */ /* 0x0001e2000c10150c */
[----:B------:R-:W-:Y:S05]  /*1ea0*/  @!P3 BRA `(.L_x_24) ;  /* 0x000000000004b947 */ /* 0x000fea0003800000 */
[----:B------:R1:W5:Y:S02]  /*1eb0*/  LDG.E.LTC128B.U16 R97, desc[UR12][R94.64+0x2] ;  /* 0x0000020c5e617981 */ /* 0x000364000c1e1520 */
.L_x_24:
[----:B------:R-:W-:Y:S05]  /*1ec0*/  BSYNC B0 ;  /* 0x0000000000007941 */ /* 0x000fea0003800000 */
.L_x_23:
[----:B------:R-:W-:Y:S01]  /*1ed0*/  USHF.L.U32 UR5, UR10, 0x3, URZ ;  /* 0x000000030a057899 */ /* 0x000fe2000800063f */
[----:B-----5:R-:W-:Y:S01]  /*1ee0*/  HADD2.F32 R5, -RZ, R97.H0_H0 ;  /* 0x20000061ff057230 */ /* 0x020fe20000004100 */
[----:B------:R-:W-:Y:S01]  /*1ef0*/  USHF.L.U64.HI UR4, UR10, 0x3, UR11 ;  /* 0x000000030a047899 */ /* 0x000fe2000801020b */
[----:B------:R-:W-:-:S03]  /*1f00*/  ISETP.GT.AND P0, PT, R10, 0x8, P0 ;  /* 0x000000080a00780c */ /* 0x000fc60000704270 */
[----:B------:R-:W-:Y:S02]  /*1f10*/  IMAD.U32 R98, RZ, RZ, UR5 ;  /* 0x00000005ff627e24 */ /* 0x000fe4000f8e00ff */
[----:B------:R-:W-:Y:S01]  /*1f20*/  FMUL R12, R5, R6 ;  /* 0x00000006050c7220 */ /* 0x000fe20000400000 */
[----:B0-----:R-:W-:-:S03]  /*1f30*/  IMAD.U32 R99, RZ, RZ, UR4 ;  /* 0x00000004ff637e24 */ /* 0x001fc6000f8e00ff */
[----:B------:R-:W-:Y:S01]  /*1f40*/  FFMA R12, R25, R0, R12 ;  /* 0x00000000190c7223 */ /* 0x000fe2000000000c */
[----:B------:R-:W-:-:S04]  /*1f50*/  IMAD.WIDE.U32 R4, R4, UR10, R98 ;  /* 0x0000000a04047c25 */ /* 0x000fc8000f8e0062 */
[----:B------:R-:W-:Y:S01]  /*1f60*/  IMAD.IADD R5, R96, 0x1, R5 ;  /* 0x0000000160057824 */ /* 0x000fe200078e0205 */
[----:B------:R-:W-:Y:S02]  /*1f70*/  IADD3 R17, P2, R16, R4, RZ ;  /* 0x0000000410117210 */ /* 0x000fe40007f5e0ff */
[----:B------:R-:W-:-:S03]  /*1f80*/  F2FP.F16.F32.PACK_AB R12, RZ, R12 ;  /* 0x0000000cff0c723e */ /* 0x000fc600000000ff */
[----:B------:R-:W-:Y:S01]  /*1f90*/  IMAD.X R18, R5, 0x1, R19, P2 ;  /* 0x0000000105127824 */ /* 0x000fe200010e0613 */
[----:B------:R-:W-:Y:S01]  /*1fa0*/  LEA R16, P2, R17, UR14, 0x1 ;  /* 0x0000000e11107c11 */ /* 0x000fe2000f8408ff */
[----:B------:R-:W-:-:S03]  /*1fb0*/  @P3 IMAD.MOV.U32 R19, RZ, RZ, R93 ;  /* 0x000000ffff133224 */ /* 0x000fc600078e005d */
[----:B------:R-:W-:Y:S01]  /*1fc0*/  LEA.HI.X R17, R17, UR15, R18, 0x1, P2 ;  /* 0x0000000f11117c11 */ /* 0x000fe200090f0c12 */
[----:B------:R-:W-:-:S05]  /*1fd0*/  @P3 IMAD.MOV.U32 R18, RZ, RZ, R92 ;  /* 0x000000ffff123224 */ /* 0x000fca00078e005c */
[----:B------:R0:W-:Y:S04]  /*1fe0*/  @P3 STG.E.U16 desc[UR12][R18.64+0x2], R12 ;  /* 0x0000020c12003986 */ /* 0x0001e8000c10150c */
[----:B------:R-:W2:Y:S01]  /*1ff0*/  @P0 LDG.E.LTC128B.U16 R97, desc[UR12][R16.64] ;  /* 0x0000000c10610981 */ /* 0x000ea2000c1e1520 */
[----:B------:R-:W-:Y:S01]  /*2000*/  IADD3 R4, P2, R88, R4, RZ ;  /* 0x0000000458047210 */ /* 0x000fe20007f5e0ff */
[----:B------:R-:W-:Y:S01]  /*2010*/  BSSY B0, `(.L_x_25) ;  /* 0x0000015000007945 */ /* 0x000fe20003800000 */
[----:B------:R-:W-:-:S03]  /*2020*/  ISETP.GT.AND P1, PT, R10, 0x8, P1 ;  /* 0x000000080a00780c */ /* 0x000fc60000f24270 */
[----:B------:R-:W-:Y:S02]  /*2030*/  IMAD.X R5, R5, 0x1, R23, P2 ;  /* 0x0000000105057824 */ /* 0x000fe400010e0617 */
[----:B------:R-:W-:-:S04]  /*2040*/  IMAD.WIDE.U32 R4, R7, UR8, R4 ;  /* 0x0000000807047c25 */ /* 0x000fc8000f8e0004 */
[----:B------:R-:W-:Y:S02]  /*2050*/  IMAD.IADD R5, R90, 0x1, R5 ;  /* 0x000000015a057824 */ /* 0x000fe400078e0205 */
[----:B------:R-:W-:-:S03]  /*2060*/  IMAD.WIDE.U32 R4, R9, UR6, R4 ;  /* 0x0000000609047c25 */ /* 0x000fc6000f8e0004 */
[----:B------:R-:W-:Y:S01]  /*2070*/  IADD3 R11, P2, P3, R11, R4, R2 ;  /* 0x000000040b0b7210 */ /* 0x000fe20007b5e002 */
[----:B------:R-:W-:Y:S01]  /*2080*/  IMAD.IADD R2, R15, 0x1, R5 ;  /* 0x000000010f027824 */ /* 0x000fe200078e0205 */
[----:B------:R-:W-:-:S04]  /*2090*/  SHF.L.U64.HI R5, R21, 0x1, R20 ;  /* 0x0000000115057819 */ /* 0x000fc80000010214 */
[----:B0-----:R-:W-:Y:S02]  /*20a0*/  IADD3.X R12, R13, R2, R3, P2, P3 ;  /* 0x000000020d0c7210 */ /* 0x001fe400017e6403 */
[----:B------:R-:W-:Y:S02]  /*20b0*/  LEA R4, P2, R21, R92, 0x1 ;  /* 0x0000005c15047211 */ /* 0x000fe400078408ff */
[----:B------:R-:W-:-:S03]  /*20c0*/  LEA R2, P3, R11, UR14, 0x1 ;  /* 0x0000000e0b027c11 */ /* 0x000fc6000f8608ff */
[----:B------:R-:W-:Y:S01]  /*20d0*/  IMAD.X R5, R5, 0x1, R93, P2 ;  /* 0x0000000105057824 */ /* 0x000fe200010e065d */
        /* <DEDUP_REMOVED lines=8> */
.L_x_26:
[----:B------:R-:W-:Y:S05]  /*2160*/  BSYNC B0 ;  /* 0x0000000000007941 */ /* 0x000fea0003800000 */
.L_x_25:
[----:B0----5:R-:W-:Y:S01]  /*2170*/  HADD2.F32 R7, -RZ, R97.H0_H0 ;  /* 0x20000061ff077230 */ /* 0x021fe20000004100 */
[----:B------:R-:W-:Y:S01]  /*2180*/  ISETP.GT.AND P0, PT, R8, 0x8, PT ;  /* 0x000000080800780c */ /* 0x000fe20003f04270 */
[----:B------:R-:W-:Y:S03]  /*2190*/  BSSY B0, `(.L_x_27) ;  /* 0x0000008000007945 */ /* 0x000fe60003800000 */
[----:B------:R-:W-:Y:S01]  /*21a0*/  FMUL R12, R7, R6 ;  /* 0x00000006070c7220 */ /* 0x000fe20000400000 */
[----:B------:R-:W-:-:S03]  /*21b0*/  ISETP.GT.AND P2, PT, R10, RZ, P0 ;  /* 0x000000ff0a00720c */ /* 0x000fc60000744270 */
[----:B------:R-:W-:-:S05]  /*21c0*/  FFMA R12, R27, R0, R12 ;  /* 0x000000001b0c7223 */ /* 0x000fca000000000c */
[----:B------:R-:W-:-:S05]  /*21d0*/  F2FP.F16.F32.PACK_AB R12, RZ, R12 ;  /* 0x0000000cff0c723e */ /* 0x000fca00000000ff */
[----:B------:R0:W-:Y:S01]  /*21e0*/  @P1 STG.E.U16 desc[UR12][R4.64+0x2], R12 ;  /* 0x0000020c04001986 */ /* 0x0001e2000c10150c */
[----:B------:R-:W-:Y:S05]  /*21f0*/  @!P2 BRA `(.L_x_28) ;  /* 0x000000000004a947 */ /* 0x000fea0003800000 */
[----:B------:R3:W5:Y:S02]  /*2200*/  LDG.E.LTC128B.U16 R97, desc[UR12][R94.64+0x10] ;  /* 0x0000100c5e617981 */ /* 0x000764000c1e1520 */
.L_x_28:
[----:B------:R-:W-:Y:S05]  /*2210*/  BSYNC B0 ;  /* 0x0000000000007941 */ /* 0x000fea0003800000 */
.L_x_27:
[----:B-----5:R-:W-:Y:S01]  /*2220*/  HADD2.F32 R7, -RZ, R97.H0_H0 ;  /* 0x20000061ff077230 */ /* 0x020fe20000004100 */
[----:B------:R-:W-:Y:S01]  /*2230*/  ISETP.GT.AND P1, PT, R8, 0x9, PT ;  /* 0x000000090800780c */ /* 0x000fe20003f24270 */
[----:B0-----:R-:W-:Y:S01]  /*2240*/  @P2 IMAD.MOV.U32 R12, RZ, RZ, R92 ;  /* 0x000000ffff0c2224 */ /* 0x001fe200078e005c */
[----:B------:R-:W-:Y:S01]  /*2250*/  BSSY B0, `(.L_x_29) ;  /* 0x0000009000007945 */ /* 0x000fe20003800000 */
[----:B------:R-:W-:Y:S02]  /*2260*/  @P2 IMAD.MOV.U32 R13, RZ, RZ, R93 ;  /* 0x000000ffff0d2224 */ /* 0x000fe400078e005d */
[----:B------:R-:W-:Y:S01]  /*2270*/  FMUL R7, R7, R6 ;  /* 0x0000000607077220 */ /* 0x000fe20000400000 */
[----:B------:R-:W-:-:S03]  /*2280*/  ISETP.GT.AND P3, PT, R10, RZ, P1 ;  /* 0x000000ff0a00720c */ /* 0x000fc60000f64270 */
[----:B------:R-:W-:-:S05]  /*2290*/  FFMA R7, R28, R0, R7 ;  /* 0x000000001c077223 */ /* 0x000fca0000000007 */
[----:B------:R-:W-:-:S05]  /*22a0*/  F2FP.F16.F32.PACK_AB R7, RZ, R7 ;  /* 0x00000007ff07723e */ /* 0x000fca00000000ff */
[----:B------:R0:W-:Y:S01]  /*22b0*/  @P2 STG.E.U16 desc[UR12][R12.64+0x10], R7 ;  /* 0x000010070c002986 */ /* 0x0001e2000c10150c */
[----:B------:R-:W-:Y:S05]  /*22c0*/  @!P3 BRA `(.L_x_30) ;  /* 0x000000000004b947 */ /* 0x000fea0003800000 */
[----:B------:R4:W5:Y:S02]  /*22d0*/  LDG.E.LTC128B.U16 R97, desc[UR12][R94.64+0x12] ;  /* 0x0000120c5e617981 */ /* 0x000964000c1e1520 */
.L_x_30:
[----:B------:R-:W-:Y:S05]  /*22e0*/  BSYNC B0 ;  /* 0x0000000000007941 */ /* 0x000fea0003800000 */
.L_x_29:
[----:B0----5:R-:W-:Y:S01]  /*22f0*/  HADD2.F32 R7, -RZ, R97.H0_H0 ;  /* 0x20000061ff077230 */ /* 0x021fe20000004100 */
[----:B------:R-:W-:Y:S01]  /*2300*/  ISETP.GT.AND P0, PT, R10, 0x8, P0 ;  /* 0x000000080a00780c */ /* 0x000fe20000704270 */
[----:B------:R-:W-:Y:S01]  /*2310*/  @P3 IMAD.MOV.U32 R13, RZ, RZ, R93 ;  /* 0x000000ffff0d3224 */ /* 0x000fe200078e005d */
[----:B------:R-:W-:Y:S02]  /*2320*/  BSSY B0, `(.L_x_31) ;  /* 0x0000009000007945 */ /* 0x000fe40003800000 */
[----:B------:R-:W-:-:S04]  /*2330*/  FMUL R12, R7, R6 ;  /* 0x00000006070c7220 */ /* 0x000fc80000400000 */
[----:B------:R-:W-:-:S05]  /*2340*/  FFMA R12, R29, R0, R12 ;  /* 0x000000001d0c7223 */ /* 0x000fca000000000c */
[----:B------:R-:W-:-:S04]  /*2350*/  F2FP.F16.F32.PACK_AB R12, RZ, R12 ;  /* 0x0000000cff0c723e */ /* 0x000fc800000000ff */
[----:B------:R-:W-:Y:S01]  /*2360*/  PRMT R7, R12, 0x7610, R7 ;  /* 0x000076100c077816 */ /* 0x000fe20000000007 */
[----:B------:R-:W-:-:S05]  /*2370*/  @P3 IMAD.MOV.U32 R12, RZ, RZ, R92 ;  /* 0x000000ffff0c3224 */ /* 0x000fca00078e005c */
[----:B------:R0:W-:Y:S01]  /*2380*/  @P3 STG.E.U16 desc[UR12][R12.64+0x12], R7 ;  /* 0x000012070c003986 */ /* 0x0001e2000c10150c */
[----:B------:R-:W-:Y:S05]  /*2390*/  @!P0 BRA `(.L_x_32) ;  /* 0x0000000000048947 */ /* 0x000fea0003800000 */
[----:B------:R0:W5:Y:S02]  /*23a0*/  LDG.E.LTC128B.U16 R97, desc[UR12][R2.64+0x10] ;  /* 0x0000100c02617981 */ /* 0x000164000c1e1520 */
.L_x_32:
[----:B------:R-:W-:Y:S05]  /*23b0*/  BSYNC B0 ;  /* 0x0000000000007941 */ /* 0x000fea0003800000 */
.L_x_31:
[----:B0----5:R-:W-:Y:S01]  /*23c0*/  HADD2.F32 R7, -RZ, R97.H0_H0 ;  /* 0x20000061ff077230 */ /* 0x021fe20000004100 */
[----:B------:R-:W-:Y:S01]  /*23d0*/  ISETP.GT.AND P1, PT, R10, 0x8, P1 ;  /* 0x000000080a00780c */ /* 0x000fe20000f24270 */
[----:B------:R-:W-:Y:S03]  /*23e0*/  BSSY B0, `(.L_x_33) ;  /* 0x0000007000007945 */ /* 0x000fe60003800000 */
[----:B------:R-:W-:-:S04]  /*23f0*/  FMUL R7, R7, R6 ;  /* 0x0000000607077220 */ /* 0x000fc80000400000 */
[----:B------:R-:W-:-:S05]  /*2400*/  FFMA R7, R30, R0, R7 ;  /* 0x000000001e077223 */ /* 0x000fca0000000007 */
[----:B------:R-:W-:-:S05]  /*2410*/  F2FP.F16.F32.PACK_AB R7, RZ, R7 ;  /* 0x00000007ff07723e */ /* 0x000fca00000000ff */
[----:B------:R0:W-:Y:S01]  /*2420*/  @P0 STG.E.U16 desc[UR12][R4.64+0x10], R7 ;  /* 0x0000100704000986 */ /* 0x0001e2000c10150c */
[----:B------:R-:W-:Y:S05]  /*2430*/  @!P1 BRA `(.L_x_34) ;  /* 0x0000000000049947 */ /* 0x000fea0003800000 */
[----:B------:R0:W5:Y:S02]  /*2440*/  LDG.E.LTC128B.U16 R97, desc[UR12][R2.64+0x12] ;  /* 0x0000120c02617981 */ /* 0x000164000c1e1520 */
.L_x_34:
[----:B------:R-:W-:Y:S05]  /*2450*/  BSYNC B0 ;  /* 0x0000000000007941 */ /* 0x000fea0003800000 */
.L_x_33:
        /* <DEDUP_REMOVED lines=10> */
.L_x_36:
[----:B------:R-:W-:Y:S05]  /*2500*/  BSYNC B0 ;  /* 0x0000000000007941 */ /* 0x000fea0003800000 */
.L_x_35:
        /* <DEDUP_REMOVED lines=12> */
.L_x_38:
[----:B------:R-:W-:Y:S05]  /*25d0*/  BSYNC B0 ;  /* 0x0000000000007941 */ /* 0x000fea0003800000 */
.L_x_37:
        /* <DEDUP_REMOVED lines=12> */
.L_x_40:
[----:B------:R-:W-:Y:S05]  /*26a0*/  BSYNC B0 ;  /* 0x0000000000007941 */ /* 0x000fea0003800000 */
.L_x_39:
        /* <DEDUP_REMOVED lines=9> */
.L_x_42:
[----:B------:R-:W-:Y:S05]  /*2740*/  BSYNC B0 ;  /* 0x0000000000007941 */ /* 0x000fea0003800000 */
.L_x_41:
        /* <DEDUP_REMOVED lines=10> */
.L_x_44:
[----:B------:R-:W-:Y:S05]  /*27f0*/  BSYNC B0 ;  /* 0x0000000000007941 */ /* 0x000fea0003800000 */
.L_x_43:
        /* <DEDUP_REMOVED lines=12> */
.L_x_46:
[----:B------:R-:W-:Y:S05]  /*28c0*/  BSYNC B0 ;  /* 0x0000000000007941 */ /* 0x000fea0003800000 */
.L_x_45:
        /* <DEDUP_REMOVED lines=12> */
.L_x_48:
[----:B------:R-:W-:Y:S05]  /*2990*/  BSYNC B0 ;  /* 0x0000000000007941 */ /* 0x000fea0003800000 */
.L_x_47:
        /* <DEDUP_REMOVED lines=9> */
.L_x_50:
[----:B------:R-:W-:Y:S05]  /*2a30*/  BSYNC B0 ;  /* 0x0000000000007941 */ /* 0x000fea0003800000 */
.L_x_49:
        /* <DEDUP_REMOVED lines=10> */
.L_x_52:
[----:B------:R-:W-:Y:S05]  /*2ae0*/  BSYNC B0 ;  /* 0x0000000000007941 */ /* 0x000fea0003800000 */
.L_x_51:
        /* <DEDUP_REMOVED lines=12> */
.L_x_54:
[----:B------:R-:W-:Y:S05]  /*2bb0*/  BSYNC B0 ;  /* 0x0000000000007941 */ /* 0x000fea0003800000 */
.L_x_53:
        /* <DEDUP_REMOVED lines=12> */
.L_x_56:
[----:B------:R-:W-:Y:S05]  /*2c80*/  BSYNC B0 ;  /* 0x0000000000007941 */ /* 0x000fea0003800000 */
.L_x_55:
        /* <DEDUP_REMOVED lines=9> */
.L_x_58:
[----:B------:R-:W-:Y:S05]  /*2d20*/  BSYNC B0 ;  /* 0x0000000000007941 */ /* 0x000fea0003800000 */
.L_x_57:
        /* <DEDUP_REMOVED lines=10> */
.L_x_60:
[----:B------:R-:W-:Y:S05]  /*2dd0*/  BSYNC B0 ;  /* 0x0000000000007941 */ /* 0x000fea0003800000 */
.L_x_59:
        /* <DEDUP_REMOVED lines=12> */
.L_x_62:
[----:B------:R-:W-:Y:S05]  /*2ea0*/  BSYNC B0 ;  /* 0x0000000000007941 */ /* 0x000fea0003800000 */
.L_x_61:
        /* <DEDUP_REMOVED lines=12> */
.L_x_64:
[----:B------:R-:W-:Y:S05]  /*2f70*/  BSYNC B0 ;  /* 0x0000000000007941 */ /* 0x000fea0003800000 */
.L_x_63:
        /* <DEDUP_REMOVED lines=9> */
.L_x_66:
[----:B------:R-:W-:Y:S05]  /*3010*/  BSYNC B0 ;  /* 0x0000000000007941 */ /* 0x000fea0003800000 */
.L_x_65:
        /* <DEDUP_REMOVED lines=10> */
.L_x_68:
[----:B------:R-:W-:Y:S05]  /*30c0*/  BSYNC B0 ;  /* 0x0000000000007941 */ /* 0x000fea0003800000 */
.L_x_67:
        /* <DEDUP_REMOVED lines=12> */
.L_x_70:
[----:B------:R-:W-:Y:S05]  /*3190*/  BSYNC B0 ;  /* 0x0000000000007941 */ /* 0x000fea0003800000 */
.L_x_69:
        /* <DEDUP_REMOVED lines=12> */
.L_x_72:
[----:B------:R-:W-:Y:S05]  /*3260*/  BSYNC B0 ;  /* 0x0000000000007941 */ /* 0x000fea0003800000 */
.L_x_71:
        /* <DEDUP_REMOVED lines=9> */
.L_x_74:
[----:B------:R-:W-:Y:S05]  /*3300*/  BSYNC B0 ;  /* 0x0000000000007941 */ /* 0x000fea0003800000 */
.L_x_73:
        /* <DEDUP_REMOVED lines=10> */
.L_x_76:
[----:B------:R-:W-:Y:S05]  /*33b0*/  BSYNC B0 ;  /* 0x0000000000007941 */ /* 0x000fea0003800000 */
.L_x_75:
        /* <DEDUP_REMOVED lines=12> */
.L_x_78:
[----:B------:R-:W-:Y:S05]  /*3480*/  BSYNC B0 ;  /* 0x0000000000007941 */ /* 0x000fea0003800000 */
.L_x_77:
        /* <DEDUP_REMOVED lines=12> */
.L_x_80:
[----:B------:R-:W-:Y:S05]  /*3550*/  BSYNC B0 ;  /* 0x0000000000007941 */ /* 0x000fea0003800000 */
.L_x_79:
        /* <DEDUP_REMOVED lines=9> */
.L_x_82:
[----:B------:R-:W-:Y:S05]  /*35f0*/  BSYNC B0 ;  /* 0x0000000000007941 */ /* 0x000fea0003800000 */
.L_x_81:
        /* <DEDUP_REMOVED lines=10> */
.L_x_84:
[----:B------:R-:W-:Y:S05]  /*36a0*/  BSYNC B0 ;  /* 0x0000000000007941 */ /* 0x000fea0003800000 */
.L_x_83:
        /* <DEDUP_REMOVED lines=12> */
.L_x_86:
[----:B------:R-:W-:Y:S05]  /*3770*/  BSYNC B0 ;  /* 0x0000000000007941 */ /* 0x000fea0003800000 */
.L_x_85:
        /* <DEDUP_REMOVED lines=12> */
.L_x_88:
[----:B------:R-:W-:Y:S05]  /*3840*/  BSYNC B0 ;  /* 0x0000000000007941 */ /* 0x000fea0003800000 */
.L_x_87:
        /* <DEDUP_REMOVED lines=9> */
.L_x_90:
[----:B------:R-:W-:Y:S05]  /*38e0*/  BSYNC B0 ;  /* 0x0000000000007941 */ /* 0x000fea0003800000 */
.L_x_89:
        /* <DEDUP_REMOVED lines=10> */
.L_x_92:
[----:B------:R-:W-:Y:S05]  /*3990*/  BSYNC B0 ;  /* 0x0000000000007941 */ /* 0x000fea0003800000 */
.L_x_91:
        /* <DEDUP_REMOVED lines=12> */
.L_x_94:
[----:B------:R-:W-:Y:S05]  /*3a60*/  BSYNC B0 ;  /* 0x0000000000007941 */ /* 0x000fea0003800000 */
.L_x_93:
        /* <DEDUP_REMOVED lines=12> */
.L_x_96:
[----:B------:R-:W-:Y:S05]  /*3b30*/  BSYNC B0 ;  /* 0x0000000000007941 */ /* 0x000fea0003800000 */
.L_x_95:
        /* <DEDUP_REMOVED lines=9> */
.L_x_98:
[----:B------:R-:W-:Y:S05]  /*3bd0*/  BSYNC B0 ;  /* 0x0000000000007941 */ /* 0x000fea0003800000 */
.L_x_97:
        /* <DEDUP_REMOVED lines=10> */
.L_x_100:
[----:B------:R-:W-:Y:S05]  /*3c80*/  BSYNC B0 ;  /* 0x0000000000007941 */ /* 0x000fea0003800000 */
.L_x_99:
        /* <DEDUP_REMOVED lines=12> */
.L_x_102:
[----:B------:R-:W-:Y:S05]  /*3d50*/  BSYNC B0 ;  /* 0x0000000000007941 */ /* 0x000fea0003800000 */
.L_x_101:
        /* <DEDUP_REMOVED lines=12> */
.L_x_104:
[----:B------:R-:W-:Y:S05]  /*3e20*/  BSYNC B0 ;  /* 0x0000000000007941 */ /* 0x000fea0003800000 */
.L_x_103:
        /* <DEDUP_REMOVED lines=9> */
.L_x_106:
[----:B------:R-:W-:Y:S05]  /*3ec0*/  BSYNC B0 ;  /* 0x0000000000007941 */ /* 0x000fea0003800000 */
.L_x_105:
        /* <DEDUP_REMOVED lines=10> */
.L_x_108:
[----:B------:R-:W-:Y:S05]  /*3f70*/  BSYNC B0 ;  /* 0x0000000000007941 */ /* 0x000fea0003800000 */
.L_x_107:
        /* <DEDUP_REMOVED lines=12> */
.L_x_110:
[----:B------:R-:W-:Y:S05]  /*4040*/  BSYNC B0 ;  /* 0x0000000000007941 */ /* 0x000fea0003800000 */
.L_x_109:
        /* <DEDUP_REMOVED lines=12> */
.L_x_112:
[----:B------:R-:W-:Y:S05]  /*4110*/  BSYNC B0 ;  /* 0x0000000000007941 */ /* 0x000fea0003800000 */
.L_x_111:
        /* <DEDUP_REMOVED lines=9> */
.L_x_114:
[----:B------:R-:W-:Y:S05]  /*41b0*/  BSYNC B0 ;  /* 0x0000000000007941 */ /* 0x000fea0003800000 */
.L_x_113:
        /* <DEDUP_REMOVED lines=10> */
.L_x_116:
[----:B------:R-:W-:Y:S05]  /*4260*/  BSYNC B0 ;  /* 0x0000000000007941 */ /* 0x000fea0003800000 */
.L_x_115:
        /* <DEDUP_REMOVED lines=12> */
.L_x_118:
[----:B------:R-:W-:Y:S05]  /*4330*/  BSYNC B0 ;  /* 0x0000000000007941 */ /* 0x000fea0003800000 */
.L_x_117:
        /* <DEDUP_REMOVED lines=12> */
.L_x_120:
[----:B------:R-:W-:Y:S05]  /*4400*/  BSYNC B0 ;  /* 0x0000000000007941 */ /* 0x000fea0003800000 */
.L_x_119:
        /* <DEDUP_REMOVED lines=9> */
.L_x_122:
[----:B------:R-:W-:Y:S05]  /*44a0*/  BSYNC B0 ;  /* 0x0000000000007941 */ /* 0x000fea0003800000 */
.L_x_121:
        /* <DEDUP_REMOVED lines=10> */
.L_x_124:
[----:B------:R-:W-:Y:S05]  /*4550*/  BSYNC B0 ;  /* 0x0000000000007941 */ /* 0x000fea0003800000 */
.L_x_123:
        /* <DEDUP_REMOVED lines=12> */
.L_x_126:
[----:B------:R-:W-:Y:S05]  /*4620*/  BSYNC B0 ;  /* 0x0000000000007941 */ /* 0x000fea0003800000 */
.L_x_125:
        /* <DEDUP_REMOVED lines=12> */
.L_x_128:
[----:B------:R-:W-:Y:S05]  /*46f0*/  BSYNC B0 ;  /* 0x0000000000007941 */ /* 0x000fea0003800000 */
.L_x_127:
        /* <DEDUP_REMOVED lines=9> */
.L_x_130:
[----:B------:R-:W-:Y:S05]  /*4790*/  BSYNC B0 ;  /* 0x0000000000007941 */ /* 0x000fea0003800000 */
.L_x_129:
        /* <DEDUP_REMOVED lines=10> */
.L_x_132:
[----:B------:R-:W-:Y:S05]  /*4840*/  BSYNC B0 ;  /* 0x0000000000007941 */ /* 0x000fea0003800000 */
.L_x_131:
        /* <DEDUP_REMOVED lines=12> */
.L_x_134:
[----:B------:R-:W-:Y:S05]  /*4910*/  BSYNC B0 ;  /* 0x0000000000007941 */ /* 0x000fea0003800000 */
.L_x_133:
        /* <DEDUP_REMOVED lines=12> */
.L_x_136:
[----:B------:R-:W-:Y:S05]  /*49e0*/  BSYNC B0 ;  /* 0x0000000000007941 */ /* 0x000fea0003800000 */
.L_x_135:
        /* <DEDUP_REMOVED lines=9> */
.L_x_138:
[----:B------:R-:W-:Y:S05]  /*4a80*/  BSYNC B0 ;  /* 0x0000000000007941 */ /* 0x000fea0003800000 */
.L_x_137:
        /* <DEDUP_REMOVED lines=10> */
.L_x_140:
[----:B------:R-:W-:Y:S05]  /*4b30*/  BSYNC B0 ;  /* 0x0000000000007941 */ /* 0x000fea0003800000 */
.L_x_139:
[----:B-----5:R-:W-:Y:S01]  /*4b40*/  HADD2.F32 R7, -RZ, R97.H0_H0 ;  /* 0x20000061ff077230 */ /* 0x020fe20000004100 */
[----:B------:R-:W-:Y:S01]  /*4b50*/  ISETP.GT.AND P1, PT, R8, 0x79, PT ;  /* 0x000000790800780c */ /* 0x000fe20003f24270 */
[----:B------:R-:W-:Y:S01]  /*4b60*/  @P2 IMAD.MOV.U32 R8, RZ, RZ, R92 ;  /* 0x000000ffff082224 */ /* 0x000fe200078e005c */
        /* <DEDUP_REMOVED lines=9> */
.L_x_142:
[----:B------:R-:W-:Y:S05]  /*4c00*/  BSYNC B0 ;  /* 0x0000000000007941 */ /* 0x000fea0003800000 */
.L_x_141:
        /* <DEDUP_REMOVED lines=9> */
.L_x_144:
[----:B------:R-:W-:Y:S05]  /*4ca0*/  BSYNC B0 ;  /* 0x0000000000007941 */ /* 0x000fea0003800000 */
.L_x_143:
[----:B-----5:R-:W-:Y:S01]  /*4cb0*/  HADD2.F32 R7, -RZ, R97.H0_H0 ;  /* 0x20000061ff077230 */ /* 0x020fe20000004100 */
        /* <DEDUP_REMOVED lines=8> */
.L_x_146:
[----:B------:R-:W-:Y:S05]  /*4d40*/  BSYNC B0 ;  /* 0x0000000000007941 */ /* 0x000fea0003800000 */
.L_x_145:
[----:B-----5:R-:W-:-:S05]  /*4d50*/  HADD2.F32 R97, -RZ, R97.H0_H0 ;  /* 0x20000061ff617230 */ /* 0x020fca0000004100 */
[----:B------:R-:W-:-:S04]  /*4d60*/  FMUL R6, R97, R6 ;  /* 0x0000000661067220 */ /* 0x000fc80000400000 */
[----:B------:R-:W-:Y:S01]  /*4d70*/  FFMA R6, R87, R0, R6 ;  /* 0x0000000057067223 */ /* 0x000fe20000000006 */
[----:B------:R-:W-:Y:S06]  /*4d80*/  @!P1 EXIT ;  /* 0x000000000000994d */ /* 0x000fec0003800000 */
[----:B------:R-:W-:-:S05]  /*4d90*/  F2FP.F16.F32.PACK_AB R6, RZ, R6 ;  /* 0x00000006ff06723e */ /* 0x000fca00000000ff */
[----:B------:R-:W-:Y:S01]  /*4da0*/  STG.E.U16 desc[UR12][R4.64+0xf2], R6 ;  /* 0x0000f20604007986 */ /* 0x000fe2000c10150c */
[----:B------:R-:W-:Y:S05]  /*4db0*/  EXIT ;  /* 0x000000000000794d */ /* 0x000fea0003800000 */
.L_x_22:
[----:B------:R-:W-:Y:S01]  /*4dc0*/  ISETP.GT.AND P3, PT, R8, 0x1, PT ;  /* 0x000000010800780c */ /* 0x000fe20003f64270 */
[----:B------:R-:W-:Y:S01]  /*4dd0*/  ULDC.64 UR4, c[0x0][0x650] ;  /* 0x0001940000047ab9 */ /* 0x000fe20000000a00 */
[-C--:B------:R-:W-:Y:S01]  /*4de0*/  FMUL R24, R24, R0.reuse ;  /* 0x0000000018187220 */ /* 0x080fe20000400000 */
[-C--:B------:R-:W-:Y:S01]  /*4df0*/  FMUL R25, R25, R0.reuse ;  /* 0x0000000019197220 */ /* 0x080fe20000400000 */
[----:B------:R-:W-:Y:S01]  /*4e00*/  ISETP.GT.AND P1, PT, R10, RZ, P3 ;  /* 0x000000ff0a00720c */ /* 0x000fe20001f24270 */
[-C--:B------:R-:W-:Y:S01]  /*4e10*/  FMUL R26, R26, R0.reuse ;  /* 0x000000001a1a7220 */ /* 0x080fe20000400000 */
[----:B------:R-:W-:Y:S01]  /*4e20*/  LEA R2, P4, R14, UR4, 0x1 ;  /* 0x000000040e027c11 */ /* 0x000fe2000f8808ff */
[----:B------:R-:W-:Y:S01]  /*4e30*/  FMUL R27, R27, R0 ;  /* 0x000000001b1b7220 */ /* 0x000fe20000400000 */
[----:B------:R-:W-:Y:S01]  /*4e40*/  F2FP.F16.F32.PACK_AB R24, RZ, R24 ;  /* 0x00000018ff18723e */ /* 0x000fe200000000ff */
[-C--:B------:R-:W-:Y:S01]  /*4e50*/  FMUL R28, R28, R0.reuse ;  /* 0x000000001c1c7220 */ /* 0x080fe20000400000 */
[----:B------:R-:W-:Y:S01]  /*4e60*/  LEA.HI.X R3, R14, UR5, R91, 0x1, P4 ;  /* 0x000000050e037c11 */ /* 0x000fe2000a0f0c5b */
[-C--:B------:R-:W-:Y:S01]  /*4e70*/  FMUL R29, R29, R0.reuse ;  /* 0x000000001d1d7220 */ /* 0x080fe20000400000 */
[----:B------:R-:W-:Y:S01]  /*4e80*/  F2FP.F16.F32.PACK_AB R25, RZ, R25 ;  /* 0x00000019ff19723e */ /* 0x000fe200000000ff */
[-C--:B------:R-:W-:Y:S01]  /*4e90*/  FMUL R30, R30, R0.reuse ;  /* 0x000000001e1e7220 */ /* 0x080fe20000400000 */
[----:B------:R-:W-:Y:S01]  /*4ea0*/  SHF.L.U64.HI R5, R21, 0x1, R20 ;  /* 0x0000000115057819 */ /* 0x000fe20000010214 */
[----:B------:R-:W-:Y:S01]  /*4eb0*/  @P2 STG.E.U16 desc[UR12][R2.64], R24 ;  /* 0x0000001802002986 */ /* 0x000fe2000c10150c */
[----:B------:R-:W-:Y:S01]  /*4ec0*/  ISETP.GT.AND P2, PT, R10, 0x8, P0 ;  /* 0x000000080a00780c */ /* 0x000fe20000744270 */
[----:B------:R-:W-:Y:S01]  /*4ed0*/  FMUL R31, R31, R0 ;  /* 0x000000001f1f7220 */ /* 0x000fe20000400000 */
[----:B------:R-:W-:Y:S01]  /*4ee0*/  LEA R4, P5, R21, R2, 0x1 ;  /* 0x0000000215047211 */ /* 0x000fe200078a08ff */
[----:B------:R-:W-:Y:S01]  /*4ef0*/  @P1 STG.E.U16 desc[UR12][R2.64+0x2], R25 ;  /* 0x0000021902001986 */ /* 0x000fe2000c10150c */
[----:B------:R-:W-:Y:S01]  /*4f00*/  ISETP.GT.AND P1, PT, R8, 0x8, PT ;  /* 0x000000080800780c */ /* 0x000fe20003f24270 */
[-C--:B------:R-:W-:Y:S01]  /*4f10*/  FMUL R32, R32, R0.reuse ;  /* 0x0000000020207220 */ /* 0x080fe20000400000 */
[----:B------:R-:W-:Y:S01]  /*4f20*/  ISETP.GT.AND P3, PT, R10, 0x8, P3 ;  /* 0x000000080a00780c */ /* 0x000fe20001f64270 */
[----:B------:R-:W-:Y:S01]  /*4f30*/  IMAD.X R5, R5, 0x1, R3, P5 ;  /* 0x0000000105057824 */ /* 0x000fe200028e0603 */
[----:B------:R-:W-:Y:S01]  /*4f40*/  ISETP.GT.AND P0, PT, R8, 0x9, PT ;  /* 0x000000090800780c */ /* 0x000fe20003f04270 */
[-C--:B------:R-:W-:Y:S01]  /*4f50*/  FMUL R33, R33, R0.reuse ;  /* 0x0000000021217220 */ /* 0x080fe20000400000 */
[----:B------:R-:W-:Y:S01]  /*4f60*/  ISETP.GT.AND P4, PT, R10, RZ, P1 ;  /* 0x000000ff0a00720c */ /* 0x000fe20000f84270 */
[-C--:B------:R-:W-:Y:S01]  /*4f70*/  FMUL R34, R34, R0.reuse ;  /* 0x0000000022227220 */ /* 0x080fe20000400000 */
[----:B------:R-:W-:Y:S01]  /*4f80*/  ISETP.GT.AND P5, PT, R10, RZ, P0 ;  /* 0x000000ff0a00720c */ /* 0x000fe200007a4270 */
[----:B------:R-:W-:Y:S01]  /*4f90*/  FMUL R35, R35, R0 ;  /* 0x0000000023237220 */ /* 0x000fe20000400000 */
[----:B------:R-:W-:Y:S01]  /*4fa0*/  F2FP.F16.F32.PACK_AB R26, RZ, R26 ;  /* 0x0000001aff1a723e */ /* 0x000fe200000000ff */
[-C--:B------:R-:W-:Y:S01]  /*4fb0*/  FMUL R36, R36, R0.reuse ;  /* 0x0000000024247220 */ /* 0x080fe20000400000 */
[----:B------:R-:W-:Y:S01]  /*4fc0*/  F2FP.F16.F32.PACK_AB R27, RZ, R27 ;  /* 0x0000001bff1b723e */ /* 0x000fe200000000ff */
[----:B------:R-:W-:Y:S01]  /*4fd0*/  FMUL R37, R37, R0 ;  /* 0x0000000025257220 */ /* 0x000fe20000400000 */
[----:B------:R-:W-:Y:S01]  /*4fe0*/  F2FP.F16.F32.PACK_AB R28, RZ, R28 ;  /* 0x0000001cff1c723e */ /* 0x000fe200000000ff */
[----:B------:R-:W-:Y:S01]  /*4ff0*/  @P2 STG.E.U16 desc[UR12][R4.64], R26 ;  /* 0x0000001a04002986 */ /* 0x000fe2000c10150c */
[----:B------:R-:W-:Y:S01]  /*5000*/  ISETP.GT.AND P1, PT, R10, 0x8, P1 ;  /* 0x000000080a00780c */ /* 0x000fe20000f24270 */
[-C--:B------:R-:W-:Y:S01]  /*5010*/  FMUL R38, R38, R0.reuse ;  /* 0x0000000026267220 */ /* 0x080fe20000400000 */
[----:B------:R-:W-:Y:S01]  /*5020*/  F2FP.F16.F32.PACK_AB R29, RZ, R29 ;  /* 0x0000001dff1d723e */ /* 0x000fe200000000ff */
[----:B------:R-:W-:Y:S01]  /*5030*/  @P3 STG.E.U16 desc[UR12][R4.64+0x2], R27 ;  /* 0x0000021b04003986 */ /* 0x000fe2000c10150c */
[----:B------:R-:W-:Y:S01]  /*5040*/  ISETP.GT.AND P3, PT, R8, 0x10, PT ;  /* 0x000000100800780c */ /* 0x000fe20003f64270 */
[-C--:B------:R-:W-:Y:S01]  /*5050*/  FMUL R39, R39, R0.reuse ;  /* 0x0000000027277220 */ /* 0x080fe20000400000 */
[----:B------:R-:W-:Y:S01]  /*5060*/  ISETP.GT.AND P2, PT, R10, 0x8, P0 ;  /* 0x000000080a00780c */ /* 0x000fe20000744270 */
[----:B------:R-:W-:Y:S01]  /*5070*/  @P4 STG.E.U16 desc[UR12][R2.64+0x10], R28 ;  /* 0x0000101c02004986 */ /* 0x000fe2000c10150c */
[----:B------:R-:W-:Y:S01]  /*5080*/  ISETP.GT.AND P0, PT, R8, 0x11, PT ;  /* 0x000000110800780c */ /* 0x000fe20003f04270 */
[-C--:B------:R-:W-:Y:S01]  /*5090*/  FMUL R40, R40, R0.reuse ;  /* 0x0000000028287220 */ /* 0x080fe20000400000 */
[C---:B------:R-:W-:Y:S01]  /*50a0*/  ISETP.GT.AND P4, PT, R10.reuse, RZ, P3 ;  /* 0x000000ff0a00720c */ /* 0x040fe20001f84270 */
[----:B------:R-:W-:Y:S01]  /*50b0*/  @P5 STG.E.U16 desc[UR12][R2.64+0x12], R29 ;  /* 0x0000121d02005986 */ /* 0x000fe2000c10150c */
        /* <DEDUP_REMOVED lines=153> */
[----:B------:R-:W-:Y:S01]  /*5a50*/  FMUL R0, R87, R0 ;  /* 0x0000000057007220 */ /* 0x000fe20000400000 */
[----:B------:R-:W-:Y:S01]  /*5a60*/  ISETP.GT.AND P2, PT, R10, 0x8, P0 ;  /* 0x000000080a00780c */ /* 0x000fe20000744270 */
[----:B------:R-:W-:Y:S01]  /*5a70*/  @P4 STG.E.U16 desc[UR12][R2.64+0x90], R60 ;  /* 0x0000903c02004986 */ /* 0x000fe2000c10150c */
[----:B------:R-:W-:-:S02]  /*5a80*/  ISETP.GT.AND P0, PT, R8, 0x51, PT ;  /* 0x000000510800780c */ /* 0x000fc40003f04270 */
[C---:B------:R-:W-:Y:S01]  /*5a90*/  ISETP.GT.AND P4, PT, R10.reuse, RZ, P3 ;  /* 0x000000ff0a00720c */ /* 0x040fe20001f84270 */
[----:B------:R-:W-:Y:S01]  /*5aa0*/  @P5 STG.E.U16 desc[UR12][R2.64+0x92], R61 ;  /* 0x0000923d02005986 */ /* 0x000fe2000c10150c */
[C---:B------:R-:W-:Y:S02]  /*5ab0*/  ISETP.GT.AND P5, PT, R10.reuse, RZ, P0 ;  /* 0x000000ff0a00720c */ /* 0x040fe400007a4270 */
[----:B------:R-:W-:Y:S02]  /*5ac0*/  F2FP.F16.F32.PACK_AB R62, RZ, R62 ;  /* 0x0000003eff3e723e */ /* 0x000fe400000000ff */
[----:B------:R-:W-:Y:S02]  /*5ad0*/  F2FP.F16.F32.PACK_AB R63, RZ, R63 ;  /* 0x0000003fff3f723e */ /* 0x000fe400000000ff */
[----:B------:R-:W-:Y:S01]  /*5ae0*/  F2FP.F16.F32.PACK_AB R64, RZ, R64 ;  /* 0x00000040ff40723e */ /* 0x000fe200000000ff */
[----:B------:R-:W-:Y:S01]  /*5af0*/  @P1 STG.E.U16 desc[UR12][R4.64+0x90], R62 ;  /* 0x0000903e04001986 */ /* 0x000fe2000c10150c */
[----:B------:R-:W-:-:S02]  /*5b00*/  ISETP.GT.AND P1, PT, R10, 0x8, P3 ;  /* 0x000000080a00780c */ /* 0x000fc40001f24270 */
[----:B------:R-:W-:Y:S01]  /*5b10*/  F2FP.F16.F32.PACK_AB R65, RZ, R65 ;  /* 0x00000041ff41723e */ /* 0x000fe200000000ff */
[----:B------:R-:W-:Y:S01]  /*5b20*/  @P2 STG.E.U16 desc[UR12][R4.64+0x92], R63 ;  /* 0x0000923f04002986 */ /* 0x000fe2000c10150c */
[----:B------:R-:W-:Y:S02]  /*5b30*/  ISETP.GT.AND P2, PT, R8, 0x58, PT ;  /* 0x000000580800780c */ /* 0x000fe40003f44270 */
[----:B------:R-:W-:Y:S01]  /*5b40*/  ISETP.GT.AND P0, PT, R10, 0x8, P0 ;  /* 0x000000080a00780c */ /* 0x000fe20000704270 */
[----:B------:R-:W-:Y:S01]  /*5b50*/  @P4 STG.E.U16 desc[UR12][R2.64+0xa0], R64 ;  /* 0x0000a04002004986 */ /* 0x000fe2000c10150c */
[----:B------:R-:W-:Y:S02]  /*5b60*/  ISETP.GT.AND P3, PT, R8, 0x59, PT ;  /* 0x000000590800780c */ /* 0x000fe40003f64270 */
[C---:B------:R-:W-:Y:S01]  /*5b70*/  ISETP.GT.AND P4, PT, R10.reuse, RZ, P2 ;  /* 0x000000ff0a00720c */ /* 0x040fe20001784270 */
[----:B------:R-:W-:Y:S01]  /*5b80*/  @P5 STG.E.U16 desc[UR12][R2.64+0xa2], R65 ;  /* 0x0000a24102005986 */ /* 0x000fe2000c10150c */
[----:B------:R-:W-:-:S02]  /*5b90*/  ISETP.GT.AND P5, PT, R10, RZ, P3 ;  /* 0x000000ff0a00720c */ /* 0x000fc40001fa4270 */
[----:B------:R-:W-:Y:S02]  /*5ba0*/  F2FP.F16.F32.PACK_AB R66, RZ, R66 ;  /* 0x00000042ff42723e */ /* 0x000fe400000000ff */
[----:B------:R-:W-:Y:S02]  /*5bb0*/  F2FP.F16.F32.PACK_AB R67, RZ, R67 ;  /* 0x00000043ff43723e */ /* 0x000fe400000000ff */
[----:B------:R-:W-:Y:S01]  /*5bc0*/  F2FP.F16.F32.PACK_AB R68, RZ, R68 ;  /* 0x00000044ff44723e */ /* 0x000fe200000000ff */
[----:B------:R-:W-:Y:S01]  /*5bd0*/  @P1 STG.E.U16 desc[UR12][R4.64+0xa0], R66 ;  /* 0x0000a04204001986 */ /* 0x000fe2000c10150c */
[C---:B------:R-:W-:Y:S02]  /*5be0*/  ISETP.GT.AND P1, PT, R10.reuse, 0x8, P2 ;  /* 0x000000080a00780c */ /* 0x040fe40001724270 */
[----:B------:R-:W-:Y:S01]  /*5bf0*/  F2FP.F16.F32.PACK_AB R69, RZ, R69 ;  /* 0x00000045ff45723e */ /* 0x000fe200000000ff */
[----:B------:R-:W-:Y:S01]  /*5c00*/  @P0 STG.E.U16 desc[UR12][R4.64+0xa2], R67 ;  /* 0x0000a24304000986 */ /* 0x000fe2000c10150c */
[----:B------:R-:W-:-:S02]  /*5c10*/  ISETP.GT.AND P2, PT, R10, 0x8, P3 ;  /* 0x000000080a00780c */ /* 0x000fc40001f44270 */
[C---:B------:R-:W-:Y:S01]  /*5c20*/  ISETP.GT.AND P3, PT, R8.reuse, 0x60, PT ;  /* 0x000000600800780c */ /* 0x040fe20003f64270 */
[----:B------:R-:W-:Y:S01]  /*5c30*/  @P4 STG.E.U16 desc[UR12][R2.64+0xb0], R68 ;  /* 0x0000b04402004986 */ /* 0x000fe2000c10150c */
[----:B------:R-:W-:Y:S02]  /*5c40*/  ISETP.GT.AND P0, PT, R8, 0x61, PT ;  /* 0x000000610800780c */ /* 0x000fe40003f04270 */
[C---:B------:R-:W-:Y:S01]  /*5c50*/  ISETP.GT.AND P4, PT, R10.reuse, RZ, P3 ;  /* 0x000000ff0a00720c */ /* 0x040fe20001f84270 */
[----:B------:R-:W-:Y:S01]  /*5c60*/  @P5 STG.E.U16 desc[UR12][R2.64+0xb2], R69 ;  /* 0x0000b24502005986 */ /* 0x000fe2000c10150c */
[----:B------:R-:W-:Y:S02]  /*5c70*/  ISETP.GT.AND P5, PT, R10, RZ, P0 ;  /* 0x000000ff0a00720c */ /* 0x000fe400007a4270 */
[----:B------:R-:W-:Y:S02]  /*5c80*/  F2FP.F16.F32.PACK_AB R70, RZ, R70 ;  /* 0x00000046ff46723e */ /* 0x000fe400000000ff */
[----:B------:R-:W-:-:S02]  /*5c90*/  F2FP.F16.F32.PACK_AB R71, RZ, R71 ;  /* 0x00000047ff47723e */ /* 0x000fc400000000ff */
[----:B------:R-:W-:Y:S01]  /*5ca0*/  F2FP.F16.F32.PACK_AB R72, RZ, R72 ;  /* 0x00000048ff48723e */ /* 0x000fe200000000ff */
[----:B------:R-:W-:Y:S01]  /*5cb0*/  @P1 STG.E.U16 desc[UR12][R4.64+0xb0], R70 ;  /* 0x0000b04604001986 */ /* 0x000fe2000c10150c */
[----:B------:R-:W-:Y:S02]  /*5cc0*/  F2FP.F16.F32.PACK_AB R73, RZ, R73 ;  /* 0x00000049ff49723e */ /* 0x000fe400000000ff */
[C---:B------:R-:W-:Y:S01]  /*5cd0*/  ISETP.GT.AND P1, PT, R10.reuse, 0x8, P3 ;  /* 0x000000080a00780c */ /* 0x040fe20001f24270 */
[----:B------:R-:W-:Y:S01]  /*5ce0*/  @P2 STG.E.U16 desc[UR12][R4.64+0xb2], R71 ;  /* 0x0000b24704002986 */ /* 0x000fe2000c10150c */
[----:B------:R-:W-:Y:S02]  /*5cf0*/  ISETP.GT.AND P0, PT, R10, 0x8, P0 ;  /* 0x000000080a00780c */ /* 0x000fe40000704270 */
[----:B------:R-:W-:Y:S01]  /*5d00*/  F2FP.F16.F32.PACK_AB R74, RZ, R74 ;  /* 0x0000004aff4a723e */ /* 0x000fe200000000ff */
[----:B------:R-:W-:Y:S01]  /*5d10*/  @P4 STG.E.U16 desc[UR12][R2.64+0xc0], R72 ;  /* 0x0000c04802004986 */ /* 0x000fe2000c10150c */
[----:B------:R-:W-:-:S02]  /*5d20*/  ISETP.GT.AND P4, PT, R8, 0x68, PT ;  /* 0x000000680800780c */ /* 0x000fc40003f84270 */
[----:B------:R-:W-:Y:S01]  /*5d30*/  F2FP.F16.F32.PACK_AB R75, RZ, R75 ;  /* 0x0000004bff4b723e */ /* 0x000fe200000000ff */
[----:B------:R-:W-:Y:S01]  /*5d40*/  @P5 STG.E.U16 desc[UR12][R2.64+0xc2], R73 ;  /* 0x0000c24902005986 */ /* 0x000fe2000c10150c */
[----:B------:R-:W-:Y:S02]  /*5d50*/  ISETP.GT.AND P5, PT, R8, 0x69, PT ;  /* 0x000000690800780c */ /* 0x000fe40003fa4270 */
[C---:B------:R-:W-:Y:S01]  /*5d60*/  ISETP.GT.AND P2, PT, R10.reuse, RZ, P4 ;  /* 0x000000ff0a00720c */ /* 0x040fe20002744270 */
[----:B------:R-:W-:Y:S01]  /*5d70*/  @P1 STG.E.U16 desc[UR12][R4.64+0xc0], R74 ;  /* 0x0000c04a04001986 */ /* 0x000fe2000c10150c */
[----:B------:R-:W-:Y:S02]  /*5d80*/  ISETP.GT.AND P6, PT, R10, RZ, P5 ;  /* 0x000000ff0a00720c */ /* 0x000fe40002fc4270 */
[----:B------:R-:W-:Y:S01]  /*5d90*/  F2FP.F16.F32.PACK_AB R76, RZ, R76 ;  /* 0x0000004cff4c723e */ /* 0x000fe200000000ff */
[----:B------:R-:W-:Y:S01]  /*5da0*/  @P0 STG.E.U16 desc[UR12][R4.64+0xc2], R75 ;  /* 0x0000c24b04000986 */ /* 0x000fe2000c10150c */
[----:B------:R-:W-:-:S02]  /*5db0*/  F2FP.F16.F32.PACK_AB R77, RZ, R77 ;  /* 0x0000004dff4d723e */ /* 0x000fc400000000ff */
[----:B------:R-:W-:Y:S02]  /*5dc0*/  ISETP.GT.AND P3, PT, R8, 0x70, PT ;  /* 0x000000700800780c */ /* 0x000fe40003f64270 */
[----:B------:R-:W-:Y:S02]  /*5dd0*/  ISETP.GT.AND P4, PT, R10, 0x8, P4 ;  /* 0x000000080a00780c */ /* 0x000fe40002784270 */
[----:B------:R-:W-:Y:S01]  /*5de0*/  F2FP.F16.F32.PACK_AB R78, RZ, R78 ;  /* 0x0000004eff4e723e */ /* 0x000fe200000000ff */
[----:B------:R-:W-:Y:S01]  /*5df0*/  @P2 STG.E.U16 desc[UR12][R2.64+0xd0], R76 ;  /* 0x0000d04c02002986 */ /* 0x000fe2000c10150c */
[----:B------:R-:W-:Y:S02]  /*5e00*/  ISETP.GT.AND P2, PT, R8, 0x71, PT ;  /* 0x000000710800780c */ /* 0x000fe40003f44270 */
[----:B------:R-:W-:Y:S01]  /*5e10*/  F2FP.F16.F32.PACK_AB R79, RZ, R79 ;  /* 0x0000004fff4f723e */ /* 0x000fe200000000ff */
[----:B------:R-:W-:Y:S01]  /*5e20*/  @P6 STG.E.U16 desc[UR12][R2.64+0xd2], R77 ;  /* 0x0000d24d02006986 */ /* 0x000fe2000c10150c */
[----:B------:R-:W-:-:S02]  /*5e30*/  ISETP.GT.AND P6, PT, R10, 0x8, P5 ;  /* 0x000000080a00780c */ /* 0x000fc40002fc4270 */
[----:B------:R-:W-:Y:S02]  /*5e40*/  ISETP.GT.AND P5, PT, R10, RZ, P3 ;  /* 0x000000ff0a00720c */ /* 0x000fe40001fa4270 */
[----:B------:R-:W-:Y:S01]  /*5e50*/  F2FP.F16.F32.PACK_AB R80, RZ, R80 ;  /* 0x00000050ff50723e */ /* 0x000fe200000000ff */
[----:B------:R-:W-:Y:S01]  /*5e60*/  @P4 STG.E.U16 desc[UR12][R4.64+0xd0], R78 ;  /* 0x0000d04e04004986 */ /* 0x000fe2000c10150c */
[C---:B------:R-:W-:Y:S02]  /*5e70*/  ISETP.GT.AND P1, PT, R8.reuse, 0x78, PT ;  /* 0x000000780800780c */ /* 0x040fe40003f24270 */
[----:B------:R-:W-:Y:S02]  /*5e80*/  ISETP.GT.AND P0, PT, R8, 0x79, PT ;  /* 0x000000790800780c */ /* 0x000fe40003f04270 */
[C---:B------:R-:W-:Y:S02]  /*5e90*/  ISETP.GT.AND P4, PT, R10.reuse, RZ, P2 ;  /* 0x000000ff0a00720c */ /* 0x040fe40001784270 */
[C---:B------:R-:W-:Y:S01]  /*5ea0*/  ISETP.GT.AND P3, PT, R10.reuse, 0x8, P3 ;  /* 0x000000080a00780c */ /* 0x040fe20001f64270 */
[----:B------:R-:W-:Y:S01]  /*5eb0*/  @P6 STG.E.U16 desc[UR12][R4.64+0xd2], R79 ;  /* 0x0000d24f04006986 */ /* 0x000fe2000c10150c */
[----:B------:R-:W-:-:S02]  /*5ec0*/  ISETP.GT.AND P2, PT, R10, 0x8, P2 ;  /* 0x000000080a00780c */ /* 0x000fc40001744270 */
[C---:B------:R-:W-:Y:S01]  /*5ed0*/  ISETP.GT.AND P6, PT, R10.reuse, RZ, P0 ;  /* 0x000000ff0a00720c */ /* 0x040fe200007c4270 */
[----:B------:R-:W-:Y:S01]  /*5ee0*/  @P5 STG.E.U16 desc[UR12][R2.64+0xe0], R80 ;  /* 0x0000e05002005986 */ /* 0x000fe2000c10150c */
[C---:B------:R-:W-:Y:S02]  /*5ef0*/  ISETP.GT.AND P5, PT, R10.reuse, RZ, P1 ;  /* 0x000000ff0a00720c */ /* 0x040fe40000fa4270 */
[C---:B------:R-:W-:Y:S02]  /*5f00*/  ISETP.GT.AND P1, PT, R10.reuse, 0x8, P1 ;  /* 0x000000080a00780c */ /* 0x040fe40000f24270 */
[----:B------:R-:W-:Y:S02]  /*5f10*/  F2FP.F16.F32.PACK_AB R81, RZ, R81 ;  /* 0x00000051ff51723e */ /* 0x000fe400000000ff */
[----:B------:R-:W-:Y:S02]  /*5f20*/  F2FP.F16.F32.PACK_AB R82, RZ, R82 ;  /* 0x00000052ff52723e */ /* 0x000fe400000000ff */
[----:B------:R-:W-:Y:S01]  /*5f30*/  F2FP.F16.F32.PACK_AB R83, RZ, R83 ;  /* 0x00000053ff53723e */ /* 0x000fe200000000ff */
[----:B------:R-:W-:Y:S01]  /*5f40*/  @P4 STG.E.U16 desc[UR12][R2.64+0xe2], R81 ;  /* 0x0000e25102004986 */ /* 0x000fe2000c10150c */
[----:B------:R-:W-:-:S02]  /*5f50*/  ISETP.GT.AND P0, PT, R10, 0x8, P0 ;  /* 0x000000080a00780c */ /* 0x000fc40000704270 */
[----:B------:R-:W-:Y:S01]  /*5f60*/  F2FP.F16.F32.PACK_AB R84, RZ, R84 ;  /* 0x00000054ff54723e */ /* 0x000fe200000000ff */
[----:B------:R-:W-:Y:S01]  /*5f70*/  @P3 STG.E.U16 desc[UR12][R4.64+0xe0], R82 ;  /* 0x0000e05204003986 */ /* 0x000fe2000c10150c */
[----:B------:R-:W-:Y:S02]  /*5f80*/  F2FP.F16.F32.PACK_AB R85, RZ, R85 ;  /* 0x00000055ff55723e */ /* 0x000fe400000000ff */
[----:B------:R-:W-:Y:S01]  /*5f90*/  F2FP.F16.F32.PACK_AB R86, RZ, R86 ;  /* 0x00000056ff56723e */ /* 0x000fe200000000ff */
[----:B------:R-:W-:Y:S04]  /*5fa0*/  @P2 STG.E.U16 desc[UR12][R4.64+0xe2], R83 ;  /* 0x0000e25304002986 */ /* 0x000fe8000c10150c */
[----:B------:R-:W-:Y:S04]  /*5fb0*/  @P5 STG.E.U16 desc[UR12][R2.64+0xf0], R84 ;  /* 0x0000f05402005986 */ /* 0x000fe8000c10150c */
[----:B------:R0:W-:Y:S02]  /*5fc0*/  @P6 STG.E.U16 desc[UR12][R2.64+0xf2], R85 ;  /* 0x0000f25502006986 */ /* 0x0001e4000c10150c */
[----:B0-----:R-:W-:-:S02]  /*5fd0*/  @P1 IMAD.MOV.U32 R2, RZ, RZ, R4 ;  /* 0x000000ffff021224 */ /* 0x001fc400078e0004 */
[----:B------:R-:W-:-:S05]  /*5fe0*/  @P1 IMAD.MOV.U32 R3, RZ, RZ, R5 ;  /* 0x000000ffff031224 */ /* 0x000fca00078e0005 */
[----:B------:R0:W-:Y:S01]  /*5ff0*/  @P1 STG.E.U16 desc[UR12][R2.64+0xf0], R86 ;  /* 0x0000f05602001986 */ /* 0x0001e2000c10150c */
[----:B------:R-:W-:Y:S05]  /*6000*/  @!P0 EXIT ;  /* 0x000000000000894d */ /* 0x000fea0003800000 */
[----:B------:R-:W-:-:S05]  /*6010*/  F2FP.F16.F32.PACK_AB R0, RZ, R0 ;  /* 0x00000000ff00723e */ /* 0x000fca00000000ff */
[----:B------:R-:W-:Y:S01]  /*6020*/  STG.E.U16 desc[UR12][R4.64+0xf2], R0 ;  /* 0x0000f20004007986 */ /* 0x000fe2000c10150c */
[----:B------:R-:W-:Y:S05]  /*6030*/  EXIT ;  /* 0x000000000000794d */ /* 0x000fea0003800000 */
.L_x_10:
[----:B------:R-:W-:-:S13]  /*6040*/  ISETP.NE.AND P0, PT, R3, RZ, PT ;  /* 0x000000ff0300720c */ /* 0x000fda0003f05270 */
[----:B------:R-:W-:Y:S05]  /*6050*/  @P0 EXIT ;  /* 0x000000000000094d */ /* 0x000fea0003800000 */
[----:B------:R-:W-:-:S13]  /*6060*/  ELECT P0, URZ, PT ;  /* 0x00000000003f782f */ /* 0x000fda0003800000 */
[----:B------:R-:W-:Y:S05]  /*6070*/  @!P0 BRA `(.L_x_147) ;  /* 0x00000008001c8947 */ /* 0x000fea0003800000 */
[----:B------:R-:W-:Y:S02]  /*6080*/  ISETP.GE.AND P0, PT, R16, 0x1, PT ;  /* 0x000000011000780c */ /* 0x000fe40003f06270 */
[----:B-----5:R-:W-:-:S04]  /*6090*/  SHF.R.S32.HI R0, RZ, 0x1f, R13 ;  /* 0x0000001fff007819 */ /* 0x020fc8000001140d */
[----:B------:R-:W-:-:S07]  /*60a0*/  LEA.HI R3, R0, R13, RZ, 0x7 ;  /* 0x0000000d00037211 */ /* 0x000fce00078f38ff */
[----:B------:R-:W-:Y:S05]  /*60b0*/  @!P0 BRA `(.L_x_147) ;  /* 0x00000008000c8947 */ /* 0x000fea0003800000 */
[----:B------:R-:W0:Y:S01]  /*60c0*/  S2R R8, SR_CTAID.X ;  /* 0x0000000000087919 */ /* 0x000e220000002500 */
[----:B------:R-:W1:Y:S01]  /*60d0*/  LDC.64 R4, c[0x0][0x4f8] ;  /* 0x00013e00ff047b82 */ /* 0x000e620000000a00 */
[----:B---3--:R-:W-:Y:S01]  /*60e0*/  LOP3.LUT R6, R3, 0xffffff80, RZ, 0xc0, !PT ;  /* 0xffffff8003067812 */ /* 0x008fe200078ec0ff */
[----:B------:R-:W-:Y:S01]  /*60f0*/  ULDC.64 UR4, c[0x0][0x4c0] ;  /* 0x0001300000047ab9 */ /* 0x000fe20000000a00 */
[----:B------:R-:W-:Y:S01]  /*6100*/  LOP3.LUT P0, RZ, R13, 0x1f, RZ, 0xc0, !PT ;  /* 0x0000001f0dff7812 */ /* 0x000fe2000780c0ff */
[----:B------:R-:W-:Y:S02]  /*6110*/  IMAD.SHL.U32 R11, R11, 0x80, RZ ;  /* 0x000000800b0b7824 */ /* 0x000fe400078e00ff */
[----:B------:R-:W-:Y:S01]  /*6120*/  IMAD.IADD R6, R13, 0x1, -R6 ;  /* 0x000000010d067824 */ /* 0x000fe200078e0a06 */
[----:B------:R-:W-:Y:S01]  /*6130*/  LOP3.LUT R13, R2, 0x2, RZ, 0xfc, !PT ;  /* 0x00000002020d7812 */ /* 0x000fe200078efcff */
[----:B------:R-:W2:Y:S01]  /*6140*/  LDC R0, c[0x0][0x500] ;  /* 0x00014000ff007b82 */ /* 0x000ea20000000800 */
[----:B------:R-:W-:-:S02]  /*6150*/  VIADD R15, R10, 0x1 ;  /* 0x000000010a0f7836 */ /* 0x000fc40000000000 */
[C---:B------:R-:W-:Y:S01]  /*6160*/  ISETP.NE.AND P2, PT, R6.reuse, RZ, PT ;  /* 0x000000ff0600720c */ /* 0x040fe20003f45270 */
[----:B------:R-:W-:Y:S01]  /*6170*/  IMAD.MOV.U32 R14, RZ, RZ, RZ ;  /* 0x000000ffff0e7224 */ /* 0x000fe200078e00ff */
[----:B------:R-:W-:Y:S01]  /*6180*/  ISETP.NE.OR P0, PT, R6, RZ, !P0 ;  /* 0x000000ff0600720c */ /* 0x000fe20004705670 */
[----:B------:R-:W-:Y:S02]  /*6190*/  IMAD.MOV.U32 R3, RZ, RZ, RZ ;  /* 0x000000ffff037224 */ /* 0x000fe400078e00ff */
[----:B------:R-:W-:Y:S02]  /*61a0*/  VIADD R16, R11, 0x40 ;  /* 0x000000400b107836 */ /* 0x000fe40000000000 */
[----:B-1----:R-:W-:Y:S01]  /*61b0*/  IMAD R9, R9, UR4, R4 ;  /* 0x0000000409097c24 */ /* 0x002fe2000f8e0204 */
[----:B------:R-:W-:Y:S01]  /*61c0*/  ULDC UR4, c[0x0][0x4c8] ;  /* 0x0001320000047ab9 */ /* 0x000fe20000000800 */
[----:B------:R-:W-:Y:S02]  /*61d0*/  IMAD R12, R12, UR5, R5 ;  /* 0x000000050c0c7c24 */ /* 0x000fe4000f8e0205 */
[----:B0-----:R-:W-:-:S02]  /*61e0*/  IMAD.SHL.U32 R8, R8, 0x40, RZ ;  /* 0x0000004008087824 */ /* 0x001fc400078e00ff */
[----:B--2---:R-:W-:Y:S02]  /*61f0*/  IMAD R7, R7, UR4, R0 ;  /* 0x0000000407077c24 */ /* 0x004fe4000f8e0200 */
[----:B------:R-:W-:-:S07]  /*6200*/  IMAD.MOV.U32 R0, RZ, RZ, 0x1 ;  /* 0x00000001ff007424 */ /* 0x000fce00078e00ff */
.L_x_151:
[----:B------:R-:W0:Y:S01]  /*6210*/  S2R R5, SR_CgaCtaId ;  /* 0x0000000000057919 */ /* 0x000e220000008800 */
[----:B------:R-:W-:-:S04]  /*6220*/  MOV R4, 0x400 ;  /* 0x0000040000047802 */ /* 0x000fc80000000f00 */
[----:B0-----:R-:W-:Y:S02]  /*6230*/  LEA R6, R5, R4, 0x18 ;  /* 0x0000000405067211 */ /* 0x001fe400078ec0ff */
[----:B------:R-:W-:-:S03]  /*6240*/  SHF.L.U32 R4, R0, 0x1f, RZ ;  /* 0x0000001f00047819 */ /* 0x000fc600000006ff */
[----:B------:R-:W-:-:S07]  /*6250*/  IMAD R5, R3, 0x8, R6 ;  /* 0x0000000803057824 */ /* 0x000fce00078e0206 */
.L_x_148:
[----:B0-----:R0:W1:Y:S02]  /*6260*/  SYNCS.PHASECHK.TRANS64.TRYWAIT P1, [R5+URZ+0x36090], R4 ;  /* 0x03609004050075a7 */ /* 0x001064000802017f */
[----:B-1----:R-:W-:Y:S05]  /*6270*/  @!P1 NANOSLEEP.SYNCS 0x989680 ;  /* 0x009896800000995d */ /* 0x002fea0003900000 */
[----:B------:R-:W1:Y:S02]  /*6280*/  @!P1 SYNCS.PHASECHK.TRANS64 P1, [R5+URZ+0x36090], R4 ;  /* 0x03609004050095a7 */ /* 0x000e64000802007f */
[----:B-1----:R-:W-:Y:S05]  /*6290*/  @!P1 BRA `(.L_x_148) ;  /* 0xfffffffc00f09947 */ /* 0x002fea000383ffff */
[----:B0-----:R-:W0:Y:S02]  /*62a0*/  @!P2 LDC R4, c[0x0][0x580] ;  /* 0x00016000ff04ab82 */ /* 0x001e240000000800 */
[----:B0-----:R0:W-:Y:S02]  /*62b0*/  @!P2 SYNCS.ARRIVE.TRANS64 RZ, [R5+URZ+0x36000], R4 ;  /* 0x0360000405ffa9a7 */ /* 0x0011e4000800003f */
[----:B0-----:R-:W-:-:S04]  /*62c0*/  PRMT R4, R13, 0x9910, RZ ;  /* 0x000099100d047816 */ /* 0x001fc800000000ff */
[----:B------:R-:W-:-:S13]  /*62d0*/  ISETP.NE.AND P1, PT, R4, 0x2, PT ;  /* 0x000000020400780c */ /* 0x000fda0003f25270 */
[----:B------:R-:W-:Y:S05]  /*62e0*/  @P1 BRA `(.L_x_149) ;  /* 0x0000000000041947 */ /* 0x000fea0003800000 */
[----:B------:R-:W-:Y:S01]  /*62f0*/  BPT.TRAP 0x1 ;  /* 0x000000040000795c */ /* 0x000fe20000300000 */
.L_x_149:
[----:B------:R-:W-:Y:S05]  /*6300*/  @P0 BRA `(.L_x_150) ;  /* 0x0000000000040947 */ /* 0x000fea0003800000 */
[----:B------:R-:W-:Y:S01]  /*6310*/  BPT.TRAP 0x1 ;  /* 0x000000040000795c */ /* 0x000fe20000300000 */
.L_x_150:
[----:B------:R-:W-:Y:S01]  /*6320*/  ULDC UR8, c[0x0][0x490] ;  /* 0x0001240000087ab9 */ /* 0x000fe20000000800 */
[----:B------:R-:W-:Y:S01]  /*6330*/  R2UR UR9, R14 ;  /* 0x000000000e0972ca */ /* 0x000fe200000e0000 */
[----:B------:R-:W-:Y:S01]  /*6340*/  UISETP.NE.AND UP0, UPT, UR8, 0x1, UPT ;  /* 0x000000010800788c */ /* 0x000fe2000bf05270 */
[----:B------:R-:W-:Y:S01]  /*6350*/  IMAD.U32 R4, R12, 0x20, R9 ;  /* 0x000000200c047824 */ /* 0x000fe200078e0009 */
[----:B------:R-:W-:Y:S01]  /*6360*/  ULDC UR6, c[0x0][0x49c] ;  /* 0x0001270000067ab9 */ /* 0x000fe20000000800 */
[----:B------:R-:W-:Y:S01]  /*6370*/  ULDC UR33, c[0x0][0x4a8] ;  /* 0x00012a0000217ab9 */ /* 0x000fe20000000800 */
[----:B------:R-:W-:Y:S01]  /*6380*/  UISETP.NE.AND UP1, UPT, UR6, 0x1, UPT ;  /* 0x000000010600788c */ /* 0x000fe2000bf25270 */
[----:B------:R-:W-:Y:S01]  /*6390*/  IMAD.U32 R4, R7, 0x400, R4 ;  /* 0x0000040007047824 */ /* 0x000fe200078e0004 */
[----:B------:R-:W-:Y:S01]  /*63a0*/  UIADD3 UR8, -UR8, URZ, URZ ;  /* 0x0000003f08087290 */ /* 0x000fe2000fffe13f */
[----:B------:R-:W-:Y:S01]  /*63b0*/  VIADD R15, R15, 0xffffffff ;  /* 0xffffffff0f0f7836 */ /* 0x000fe20000000000 */
[----:B------:R-:W-:Y:S01]  /*63c0*/  ULDC.64 UR28, c[0x0][0x198] ;  /* 0x00006600001c7ab9 */ /* 0x000fe20000000a00 */
[----:B------:R-:W-:Y:S01]  /*63d0*/  ULDC UR14, c[0x0][0x4cc] ;  /* 0x00013300000e7ab9 */ /* 0x000fe20000000800 */
[----:B------:R-:W-:Y:S01]  /*63e0*/  UIADD3 UR30, UP2, UR28, 0x1f0, URZ ;  /* 0x000001f01c1e7890 */ /* 0x000fe2000ff5e03f */
[----:B------:R-:W-:Y:S01]  /*63f0*/  @UP0 ULDC UR4, c[0x0][0x494] ;  /* 0x0001250000040ab9 */ /* 0x000fe20000000800 */
[----:B------:R-:W-:Y:S01]  /*6400*/  @UP0 ULDC UR7, c[0x0][0x498] ;  /* 0x0001260000070ab9 */ /* 0x000fe20000000800 */
[----:B------:R-:W-:Y:S01]  /*6410*/  UIMAD.WIDE.U32 UR4, UR9, UR4, URZ ;  /* 0x00000004090472a5 */ /* 0x000fe2000f8e003f */
[----:B------:R-:W-:Y:S01]  /*6420*/  ISETP.GT.AND P3, PT, R15, 0x1, PT ;  /* 0x000000010f00780c */ /* 0x000fe20003f64270 */
[----:B------:R-:W-:Y:S01]  /*6430*/  UMOV UR10, UR9 ;  /* 0x00000009000a7c82 */ /* 0x000fe20008000000 */
[----:B------:R-:W-:Y:S01]  /*6440*/  @UP0 ULDC UR12, c[0x0][0x494] ;  /* 0x00012500000c0ab9 */ /* 0x000fe20000000800 */
[----:B------:R-:W-:Y:S01]  /*6450*/  @UP0 USHF.R.U32.HI UR10, URZ, UR7, UR5 ;  /* 0x000000073f0a0299 */ /* 0x000fe20008011605 */
[C---:B------:R-:W-:Y:S01]  /*6460*/  R2UR UR7, R14.reuse ;  /* 0x000000000e0772ca */ /* 0x040fe200000e0000 */
[----:B------:R-:W-:Y:S01]  /*6470*/  UIMAD.WIDE.U32 UR12, UR9, UR12, URZ ;  /* 0x0000000c090c72a5 */ /* 0x000fe2000f8e003f */
[----:B------:R-:W-:Y:S01]  /*6480*/  VIADD R14, R14, 0x20 ;  /* 0x000000200e0e7836 */ /* 0x000fe20000000000 */
[----:B------:R-:W-:Y:S01]  /*6490*/  @UP1 ULDC.64 UR16, c[0x0][0x4a0] ;  /* 0x0001280000101ab9 */ /* 0x000fe20000000a00 */
[----:B------:R-:W-:Y:S01]  /*64a0*/  @UP0 ULDC UR11, c[0x0][0x498] ;  /* 0x00012600000b0ab9 */ /* 0x000fe20000000800 */
[----:B------:R-:W-:Y:S01]  /*64b0*/  UIMAD.WIDE.U32 UR4, UR10, UR16, URZ ;  /* 0x000000100a0472a5 */ /* 0x000fe2000f8e003f */
[----:B------:R-:W-:Y:S01]  /*64c0*/  R2UR UR16, R5 ;  /* 0x00000000051072ca */ /* 0x000fe200000e0000 */
[----:B------:R-:W-:Y:S01]  /*64d0*/  @UP0 USHF.R.U32.HI UR9, URZ, UR11, UR13 ;  /* 0x0000000b3f090299 */ /* 0x000fe2000801160d */
[----:B------:R-:W-:Y:S01]  /*64e0*/  R2UR UR11, R6 ;  /* 0x00000000060b72ca */ /* 0x000fe200000e0000 */
[----:B------:R-:W-:Y:S01]  /*64f0*/  IMAD R6, R3, 0x2000, R6 ;  /* 0x0000200003067824 */ /* 0x000fe200078e0206 */
[----:B------:R-:W-:-:S02]  /*6500*/  UISETP.NE.AND UP0, UPT, UR33, 0x1, UPT ;  /* 0x000000012100788c */ /* 0x000fc4000bf05270 */
[C---:B------:R-:W-:Y:S01]  /*6510*/  R2UR UR4, R3.reuse ;  /* 0x00000000030472ca */ /* 0x040fe200000e0000 */
[----:B------:R-:W-:Y:S01]  /*6520*/  @UP1 ULDC.64 UR18, c[0x0][0x4a0] ;  /* 0x0001280000121ab9 */ /* 0x000fe20000000a00 */
[----:B------:R-:W-:Y:S01]  /*6530*/  R2UR UR21, R6 ;  /* 0x00000000061572ca */ /* 0x000fe200000e0000 */
[----:B------:R-:W-:Y:S01]  /*6540*/  UIMAD.WIDE.U32 UR12, UR9, UR18, URZ ;  /* 0x00000012090c72a5 */ /* 0x000fe2000f8e003f */
[----:B------:R-:W-:Y:S01]  /*6550*/  VIADD R3, R3, 0x1 ;  /* 0x0000000103037836 */ /* 0x000fe20000000000 */
[----:B------:R-:W-:Y:S01]  /*6560*/  UMOV UR15, UR10 ;  /* 0x0000000a000f7c82 */ /* 0x000fe20008000000 */
[----:B------:R-:W-:Y:S02]  /*6570*/  @UP1 USHF.R.U32.HI UR15, URZ, UR17, UR5 ;  /* 0x000000113f0f1299 */ /* 0x000fe40008011605 */
[----:B------:R-:W-:Y:S01]  /*6580*/  UIADD3 UR5, UR16, 0x36000, URZ ;  /* 0x0003600010057890 */ /* 0x000fe2000fffe03f */
[----:B------:R-:W-:Y:S01]  /*6590*/  ISETP.NE.AND P1, PT, R3, 0x12, PT ;  /* 0x000000120300780c */ /* 0x000fe20003f25270 */
[----:B------:R-:W-:Y:S01]  /*65a0*/  UMOV UR17, UR9 ;  /* 0x0000000900117c82 */ /* 0x000fe20008000000 */
[----:B------:R-:W-:-:S02]  /*65b0*/  @UP1 USHF.R.U32.HI UR17, URZ, UR19, UR13 ;  /* 0x000000133f111299 */ /* 0x000fc4000801160d */
[----:B------:R-:W-:Y:S01]  /*65c0*/  ULEA UR4, UR4, UR11, 0xc ;  /* 0x0000000b04047291 */ /* 0x000fe2000f8e603f */
[----:B------:R-:W-:Y:S01]  /*65d0*/  SEL R5, RZ, 0x1, P1 ;  /* 0x00000001ff057807 */ /* 0x000fe20000800000 */
[----:B------:R-:W-:Y:S01]  /*65e0*/  UIADD3 UR24, UP1, UR28, 0xf0, URZ ;  /* 0x000000f01c187890 */ /* 0x000fe2000ff3e03f */
[----:B------:R-:W-:Y:S01]  /*65f0*/  SEL R3, R3, RZ, P1 ;  /* 0x000000ff03037207 */ /* 0x000fe20000800000 */
[----:B------:R-:W-:Y:S01]  /*6600*/  @UP0 ULDC UR20, c[0x0][0x4ac] ;  /* 0x00012b0000140ab9 */ /* 0x000fe20000000800 */
[----:B------:R-:W-:Y:S01]  /*6610*/  UIMAD UR19, UR10, UR8, UR7 ;  /* 0x000000080a1372a4 */ /* 0x000fe2000f8e0207 */
[----:B------:R-:W-:Y:S01]  /*6620*/  LOP3.LUT R0, R0, R5, RZ, 0x3c, !PT ;  /* 0x0000000500007212 */ /* 0x000fe200078e3cff */
[----:B------:R-:W-:Y:S02]  /*6630*/  UIMAD UR11, UR9, UR8, UR7 ;  /* 0x00000008090b72a4 */ /* 0x000fe4000f8e0207 */
[----:B------:R-:W-:Y:S02]  /*6640*/  UIADD3 UR16, UR21, 0x12000, URZ ;  /* 0x0001200015107890 */ /* 0x000fe4000fffe03f */
[----:B------:R-:W-:-:S02]  /*6650*/  UIADD3 UR8, UR21, 0x13000, URZ ;  /* 0x0001300015087890 */ /* 0x000fc4000fffe03f */
[----:B------:R-:W-:Y:S01]  /*6660*/  UIMAD.WIDE.U32 UR20, UR15, UR20, URZ ;  /* 0x000000140f1472a5 */ /* 0x000fe2000f8e003f */
[----:B------:R-:W-:Y:S01]  /*6670*/  ULDC UR18, c[0x0][0x4ec] ;  /* 0x00013b0000127ab9 */ /* 0x000fe20000000800 */
[----:B------:R-:W-:Y:S01]  /*6680*/  @UP0 ULDC UR28, c[0x0][0x4ac] ;  /* 0x00012b00001c0ab9 */ /* 0x000fe20000000800 */
[----:B------:R-:W-:Y:S01]  /*6690*/  UIADD3.X UR25, URZ, UR29, URZ, UP1, !UPT ;  /* 0x0000001d3f197290 */ /* 0x000fe20008ffe43f */
[----:B------:R-:W-:Y:S01]  /*66a0*/  @UP0 ULDC UR23, c[0x0][0x4b0] ;  /* 0x00012c0000170ab9 */ /* 0x000fe20000000800 */
[----:B------:R-:W-:Y:S02]  /*66b0*/  UIADD3.X UR31, URZ, UR29, URZ, UP2, !UPT ;  /* 0x0000001d3f1f7290 */ /* 0x000fe400097fe43f */
[----:B------:R-:W-:Y:S02]  /*66c0*/  UIMAD UR19, UR19, UR14, UR18 ;  /* 0x0000000e131372a4 */ /* 0x000fe4000f8e0212 */
[----:B------:R-:W-:Y:S02]  /*66d0*/  UIMAD UR11, UR11, UR14, UR18 ;  /* 0x0000000e0b0b72a4 */ /* 0x000fe4000f8e0212 */
[----:B------:R-:W-:Y:S01]  /*66e0*/  UIMAD.WIDE.U32 UR28, UR17, UR28, URZ ;  /* 0x0000001c111c72a5 */ /* 0x000fe2000f8e003f */
[----:B------:R-:W-:Y:S01]  /*66f0*/  UMOV UR22, UR15 ;  /* 0x0000000f00167c82 */ /* 0x000fe20008000000 */
[----:B------:R-:W-:-:S02]  /*6700*/  UIADD3 UR18, -UR15, URZ, URZ ;  /* 0x0000003f0f127290 */ /* 0x000fc4000fffe13f */
[----:B------:R-:W-:Y:S01]  /*6710*/  @UP0 USHF.R.U32.HI UR22, URZ, UR23, UR21 ;  /* 0x000000173f160299 */ /* 0x000fe20008011615 */
[----:B------:R-:W-:Y:S01]  /*6720*/  R2UR UR23, R4 ;  /* 0x00000000041772ca */ /* 0x000fe200000e0000 */
[----:B------:R-:W-:Y:S01]  /*6730*/  @UP0 ULDC UR34, c[0x0][0x4b0] ;  /* 0x00012c0000220ab9 */ /* 0x000fe20000000800 */
[----:B------:R-:W-:Y:S02]  /*6740*/  UIADD3 UR32, -UR17, URZ, URZ ;  /* 0x0000003f11207290 */ /* 0x000fe4000fffe13f */
[----:B------:R-:W-:Y:S01]  /*6750*/  UMOV UR14, UR17 ;  /* 0x00000011000e7c82 */ /* 0x000fe20008000000 */
[----:B------:R-:W-:Y:S02]  /*6760*/  @UP0 USHF.R.U32.HI UR14, URZ, UR34, UR29 ;  /* 0x000000223f0e0299 */ /* 0x000fe4000801161d */
[----:B------:R-:W-:Y:S01]  /*6770*/  UIMAD UR10, UR6, UR18, UR10 ;  /* 0x00000012060a72a4 */ /* 0x000fe2000f8e020a */
[----:B------:R-:W-:Y:S01]  /*6780*/  R2UR UR18, R11 ;  /* 0x000000000b1272ca */ /* 0x000fe200000e0000 */
[----:B------:R-:W-:Y:S01]  /*6790*/  UIMAD UR32, UR6, UR32, UR9 ;  /* 0x00000020062072a4 */ /* 0x000fe2000f8e0209 */
[----:B------:R-:W-:Y:S01]  /*67a0*/  R2UR UR6, R8 ;  /* 0x00000000080672ca */ /* 0x000fe200000e0000 */
[----:B------:R-:W-:-:S02]  /*67b0*/  UIADD3 UR21, -UR22, URZ, URZ ;  /* 0x0000003f16157290 */ /* 0x000fc4000fffe13f */
[----:B------:R-:W-:Y:S01]  /*67c0*/  UIADD3 UR9, -UR14, URZ, URZ ;  /* 0x0000003f0e097290 */ /* 0x000fe2000fffe13f */
[----:B------:R-:W-:Y:S01]  /*67d0*/  ULDC.64 UR12, c[0x0][0x4d0] ;  /* 0x00013400000c7ab9 */ /* 0x000fe20000000a00 */
[----:B------:R-:W-:Y:S01]  /*67e0*/  ULDC.64 UR26, c[0x0][0x4f0] ;  /* 0x00013c00001a7ab9 */ /* 0x000fe20000000a00 */
[----:B------:R-:W-:Y:S02]  /*67f0*/  UIMAD UR21, UR33, UR21, UR15 ;  /* 0x00000015211572a4 */ /* 0x000fe4000f8e020f */
[----:B------:R-:W-:Y:S01]  /*6800*/  UIMAD UR20, UR10, UR12, UR26 ;  /* 0x0000000c0a1472a4 */ /* 0x000fe2000f8e021a */
[----:B------:R-:W-:Y:S01]  /*6810*/  R2UR UR10, R16 ;  /* 0x00000000100a72ca */ /* 0x000fe200000e0000 */
[----:B------:R-:W-:Y:S02]  /*6820*/  UIMAD UR9, UR33, UR9, UR17 ;  /* 0x00000009210972a4 */ /* 0x000fe4000f8e0211 */
[----:B------:R-:W-:Y:S02]  /*6830*/  UIMAD UR21, UR21, UR13, UR27 ;  /* 0x0000000d151572a4 */ /* 0x000fe4000f8e021b */
[----:B------:R-:W-:-:S02]  /*6840*/  UPRMT UR23, UR23, 0x5410, URZ ;  /* 0x0000541017177896 */ /* 0x000fc4000800003f */
[----:B------:R-:W-:Y:S02]  /*6850*/  UIMAD UR12, UR32, UR12, UR26 ;  /* 0x0000000c200c72a4 */ /* 0x000fe4000f8e021a */
[----:B------:R-:W-:Y:S01]  /*6860*/  UIMAD UR13, UR9, UR13, UR27 ;  /* 0x0000000d090d72a4 */ /* 0x000fe2000f8e021b */
[----:B------:R-:W-:Y:S02]  /*6870*/  UMOV UR26, 0x0 ;  /* 0x00000000001a7882 */ /* 0x000fe40000000000 */
[----:B------:R-:W-:Y:S01]  /*6880*/  UMOV UR27, 0x10000000 ;  /* 0x10000000001b7882 */ /* 0x000fe20000000000 */
[----:B------:R-:W-:Y:S01]  /*6890*/  UMOV UR17, UR5 ;  /* 0x0000000500117c82 */ /* 0x000fe20008000000 */
[----:B------:R0:W-:Y:S01]  /*68a0*/  UTMALDG.2D [UR4], [UR24], desc[UR26] ;  /* 0x00001a04180075b4 */ /* 0x0001e20008009000 */
[----:B------:R-:W-:Y:S01]  /*68b0*/  UMOV UR9, UR5 ;  /* 0x0000000500097c82 */ /* 0x000fe20008000000 */
[----:B------:R0:W-:Y:S02]  /*68c0*/  UTMALDG.5D.IM2COL [UR16], [UR30], UR23 ;  /* 0x000000101e0073b4 */ /* 0x0001e40008060017 */
[----:B------:R0:W-:Y:S02]  /*68d0*/  UTMALDG.5D.IM2COL [UR8], [UR30], UR23 ;  /* 0x000000081e0073b4 */ /* 0x0001e40008060017 */
[----:B0-----:R-:W-:Y:S05]  /*68e0*/  @P3 BRA `(.L_x_151) ;  /* 0xfffffff800483947 */ /* 0x001fea000383ffff */
.L_x_147:
[----:B------:R-:W-:Y:S01]  /*68f0*/  ISETP.GE.U32.AND P2, PT, R10, 0x12, PT ;  /* 0x000000120a00780c */ /* 0x000fe20003f46070 */
[----:B------:R-:W-:Y:S05]  /*6900*/  WARPSYNC.ALL ;  /* 0x0000000000007948 */ /* 0x000fea0003800000 */
[----:B------:R-:W-:-:S07]  /*6910*/  ELECT P1, URZ, PT ;  /* 0x00000000003f782f */ /* 0x000fce0003820000 */
[----:B------:R-:W-:-:S05]  /*6920*/  @P2 IMAD.WIDE.U32 R4, R10, 0x38e38e39, RZ ;  /* 0x38e38e390a042825 */ /* 0x000fca00078e00ff */
[----:B-----5:R-:W-:-:S04]  /*6930*/  @P2 SHF.R.U32.HI R0, RZ, 0x2, R5 ;  /* 0x00000002ff002819 */ /* 0x020fc80000011605 */
[----:B------:R-:W-:-:S04]  /*6940*/  @P2 LOP3.LUT R0, R0, 0x1, RZ, 0xc0, !PT ;  /* 0x0000000100002812 */ /* 0x000fc800078ec0ff */
[----:B------:R-:W-:Y:S01]  /*6950*/  @P2 ISETP.NE.U32.AND P0, PT, R0, 0x1, PT ;  /* 0x000000010000280c */ /* 0x000fe20003f05070 */
[----:B------:R-:W-:-:S12]  /*6960*/  @!P1 EXIT ;  /* 0x000000000000994d */ /* 0x000fd80003800000 */
[----:B------:R-:W-:Y:S01]  /*6970*/  LOP3.LUT R2, R2, 0x2, RZ, 0xfc, !PT ;  /* 0x0000000202027812 */ /* 0x000fe200078efcff */
[----:B------:R-:W-:Y:S01]  /*6980*/  IMAD.MOV.U32 R0, RZ, RZ, 0x1 ;  /* 0x00000001ff007424 */ /* 0x000fe200078e00ff */
[----:B------:R-:W-:Y:S02]  /*6990*/  @P2 ISETP.NE.U32.AND.EX P0, PT, RZ, RZ, PT, P0 ;  /* 0x000000ffff00220c */ /* 0x000fe40003f05100 */
[----:B------:R-:W-:Y:S02]  /*69a0*/  ISETP.NE.AND P1, PT, R2, 0x3, PT ;  /* 0x000000030200780c */ /* 0x000fe40003f25270 */
[----:B------:R-:W-:-:S11]  /*69b0*/  @P2 SEL R0, RZ, 0x1, !P0 ;  /* 0x00000001ff002807 */ /* 0x000fd60004000000 */
[----:B------:R-:W-:Y:S05]  /*69c0*/  @!P1 BRA `(.L_x_152) ;  /* 0x0000000000049947 */ /* 0x000fea0003800000 */
[----:B------:R-:W-:Y:S01]  /*69d0*/  BPT.TRAP 0x1 ;  /* 0x000000040000795c */ /* 0x000fe20000300000 */
.L_x_152:
[----:B------:R-:W0:Y:S01]  /*69e0*/  S2R R5, SR_CgaCtaId ;  /* 0x0000000000057919 */ /* 0x000e220000008800 */
[----:B------:R-:W-:Y:S01]  /*69f0*/  IMAD.WIDE.U32 R2, R10, 0x38e38e39, RZ ;  /* 0x38e38e390a027825 */ /* 0x000fe200078e00ff */
[----:B------:R-:W-:-:S04]  /*6a00*/  MOV R2, 0x400 ;  /* 0x0000040000027802 */ /* 0x000fc80000000f00 */
[----:B------:R-:W-:Y:S02]  /*6a10*/  SHF.R.U32.HI R3, RZ, 0x2, R3 ;  /* 0x00000002ff037819 */ /* 0x000fe40000011603 */
[----:B0-----:R-:W-:-:S03]  /*6a20*/  LEA R5, R5, R2, 0x18 ;  /* 0x0000000205057211 */ /* 0x001fc600078ec0ff */
[----:B------:R-:W-:Y:S02]  /*6a30*/  IMAD R2, R3, -0x12, R10 ;  /* 0xffffffee03027824 */ /* 0x000fe400078e020a */
[----:B------:R-:W-:Y:S01]  /*6a40*/  VIADD R3, R5, 0x36090 ;  /* 0x0003609005037836 */ /* 0x000fe20000000000 */
[----:B------:R-:W-:-:S03]  /*6a50*/  SHF.L.U32 R5, R0, 0x1f, RZ ;  /* 0x0000001f00057819 */ /* 0x000fc600000006ff */
[----:B------:R-:W-:-:S07]  /*6a60*/  IMAD R4, R2, 0x8, R3 ;  /* 0x0000000802047824 */ /* 0x000fce00078e0203 */
.L_x_153:
[----:B0-----:R0:W1:Y:S02]  /*6a70*/  SYNCS.PHASECHK.TRANS64.TRYWAIT P0, [R4+URZ], R5 ;  /* 0x00000005040075a7 */ /* 0x001064000800017f */
[----:B-1----:R-:W-:Y:S05]  /*6a80*/  @!P0 NANOSLEEP.SYNCS 0x989680 ;  /* 0x009896800000895d */ /* 0x002fea0003900000 */
[----:B------:R-:W1:Y:S02]  /*6a90*/  @!P0 SYNCS.PHASECHK.TRANS64 P0, [R4+URZ], R5 ;  /* 0x00000005040085a7 */ /* 0x000e64000800007f */
[----:B-1----:R-:W-:Y:S05]  /*6aa0*/  @!P0 BRA `(.L_x_153) ;  /* 0xfffffffc00f08947 */ /* 0x002fea000383ffff */
[----:B------:R-:W-:-:S05]  /*6ab0*/  VIADD R2, R2, 0x1 ;  /* 0x0000000102027836 */ /* 0x000fca0000000000 */
[----:B------:R-:W-:-:S04]  /*6ac0*/  ISETP.NE.AND P0, PT, R2, 0x12, PT ;  /* 0x000000120200780c */ /* 0x000fc80003f05270 */
[----:B0-----:R-:W-:Y:S02]  /*6ad0*/  SEL R5, RZ, 0x1, P0 ;  /* 0x00000001ff057807 */ /* 0x001fe40000000000 */
[----:B------:R-:W-:Y:S02]  /*6ae0*/  SEL R2, R2, RZ, P0 ;  /* 0x000000ff02027207 */ /* 0x000fe40000000000 */
[----:B------:R-:W-:-:S03]  /*6af0*/  LOP3.LUT R7, R0, R5, RZ, 0x3c, !PT ;  /* 0x0000000500077212 */ /* 0x000fc600078e3cff */
[----:B------:R-:W-:Y:S01]  /*6b00*/  IMAD R0, R2, 0x8, R3 ;  /* 0x0000000802007824 */ /* 0x000fe200078e0203 */
[----:B------:R-:W-:-:S07]  /*6b10*/  SHF.L.U32 R5, R7, 0x1f, RZ ;  /* 0x0000001f07057819 */ /* 0x000fce00000006ff */
.L_x_154:
        /* <DEDUP_REMOVED lines=11> */
.L_x_155:
        /* <DEDUP_REMOVED lines=11> */
.L_x_156:
        /* <DEDUP_REMOVED lines=11> */
.L_x_157:
        /* <DEDUP_REMOVED lines=11> */
.L_x_158:
        /* <DEDUP_REMOVED lines=11> */
.L_x_159:
        /* <DEDUP_REMOVED lines=11> */
.L_x_160:
        /* <DEDUP_REMOVED lines=11> */
.L_x_161:
        /* <DEDUP_REMOVED lines=11> */
.L_x_162:
        /* <DEDUP_REMOVED lines=11> */
.L_x_163:
        /* <DEDUP_REMOVED lines=11> */
.L_x_164:
        /* <DEDUP_REMOVED lines=11> */
.L_x_165:
        /* <DEDUP_REMOVED lines=11> */
.L_x_166:
        /* <DEDUP_REMOVED lines=11> */
.L_x_167:
        /* <DEDUP_REMOVED lines=11> */
.L_x_168:
        /* <DEDUP_REMOVED lines=11> */
.L_x_169:
        /* <DEDUP_REMOVED lines=11> */
.L_x_170:
[----:B0-----:R0:W1:Y:S02]  /*7620*/  SYNCS.PHASECHK.TRANS64.TRYWAIT P0, [R2+URZ], R3 ;  /* 0x00000003020075a7 */ /* 0x001064000800017f */
[----:B-1----:R-:W-:Y:S05]  /*7630*/  @!P0 NANOSLEEP.SYNCS 0x989680 ;  /* 0x009896800000895d */ /* 0x002fea0003900000 */
[----:B------:R-:W1:Y:S02]  /*7640*/  @!P0 SYNCS.PHASECHK.TRANS64 P0, [R2+URZ], R3 ;  /* 0x00000003020085a7 */ /* 0x000e64000800007f */
[----:B-1----:R-:W-:Y:S05]  /*7650*/  @P0 EXIT ;  /* 0x000000000000094d */ /* 0x002fea0003800000 */
[----:B------:R-:W-:Y:S05]  /*7660*/  BRA `(.L_x_170) ;  /* 0xfffffffc00ec7947 */ /* 0x000fea000383ffff */
.L_x_171:
[----:B------:R-:W-:-:S00]  /*7670*/  BRA `(.L_x_171) ;  /* 0xfffffffc00fc7947 */ /* 0x000fc0000383ffff */
[----:B------:R-:W-:-:S00]  /*7680*/  NOP ;  /* 0x0000000000007918 */ /* 0x000fc00000000000 */
[----:B------:R-:W-:-:S00]  /*7690*/  NOP ;  /* 0x0000000000007918 */ /* 0x000fc00000000000 */
[----:B------:R-:W-:-:S00]  /*76a0*/  NOP ;  /* 0x0000000000007918 */ /* 0x000fc00000000000 */
[----:B------:R-:W-:-:S00]  /*76b0*/  NOP ;  /* 0x0000000000007918 */ /* 0x000fc00000000000 */
[----:B------:R-:W-:-:S00]  /*76c0*/  NOP ;  /* 0x0000000000007918 */ /* 0x000fc00000000000 */
[----:B------:R-:W-:-:S00]  /*76d0*/  NOP ;  /* 0x0000000000007918 */ /* 0x000fc00000000000 */
[----:B------:R-:W-:-:S00]  /*76e0*/  NOP ;  /* 0x0000000000007918 */ /* 0x000fc00000000000 */
[----:B------:R-:W-:-:S00]  /*76f0*/  NOP ;  /* 0x0000000000007918 */ /* 0x000fc00000000000 */
.L_x_172:


//--------------------- .nv.shared._ZN7cutlass13device_kernelINS_4conv6kernel13ConvUniversalINS1_16ConvProblemShapeILNS1_8OperatorE2ELi3EEENS1_10collective14CollectiveConvINS1_46MainloopSm90TmaGmmaWarpSpecializedImplicitGemmILS5_2ELi18ELi3EN4cute5tupleIJNSA_1CILi1EEESD_SD_EEENS1_36KernelImplicitTmaWarpSpecializedSm90ELi1EEENSB_IJNSC_ILi64EEENSB_IJNSC_ILi128EEEEEENSB_IJNSC_ILi32EEEEEEEEENS_6half_tESN_NSA_8TiledMMAINSA_8MMA_AtomIJNSA_4SM904GMMA26MMA_64x128x16_F32F16F16_SSILNSR_5MajorE1ELST_1ELNSR_7ScaleInE1ELSU_1EEEEEENSA_6LayoutISE_NSB_IJNSC_ILi0EEESY_SY_EEEEENSB_IJNSA_10UnderscoreES11_S11_EEEEENS7_6detail26Sm90ImplicitGemmTileTraitsINSA_13SM90_TMA_LOADENSA_14ComposedLayoutINSA_7SwizzleILi3ELi4ELi3EEENSA_18smem_ptr_flag_bitsILi16EEENSX_INSB_IJNSB_IJSH_SD_EEENSB_IJNSC_ILi8EEENSC_ILi4EEEEEENSB_IJSD_NSC_ILi18EEEEEEEEENSB_IJNSB_IJSD_SY_EEENSB_IJSH_NSC_ILi512EEEEEENSB_IJSY_NSC_ILi2048EEEEEEEEEEEEEvEENS15_INSA_20SM90_TMA_LOAD_IM2COLENS17_IS19_S1B_NSX_INSB_IJNSB_IJSH_NSC_ILi2EEEEEES1F_S1H_EEENSB_IJNSB_IJSD_S1M_EEES1L_NSB_IJSY_NSC_ILi4096EEEEEEEEEEEEEvEEEENS_8epilogue10collective6detail29Sm90TmaWarpSpecializedAdapterINS25_15DefaultEpilogueISN_NSB_IJlNSB_IJSD_lllEEESY_EEES2A_NS24_6thread17LinearCombinationISN_Li1EffLNS2B_9ScaleType4KindE0ELNS_15FloatRoundStyleE2ESN_EENS_4gemm15EpilogueDefaultEEEEEvvEEEEvNT_6ParamsE --------------------------
	.section	.nv.shared._ZN7cutlass13device_kernelINS_4conv6kernel13ConvUniversalINS1_16ConvProblemShapeILNS1_8OperatorE2ELi3EEENS1_10collective14CollectiveConvINS1_46MainloopSm90TmaGmmaWarpSpecializedImplicitGemmILS5_2ELi18ELi3EN4cute5tupleIJNSA_1CILi1EEESD_SD_EEENS1_36KernelImplicitTmaWarpSpecializedSm90ELi1EEENSB_IJNSC_ILi64EEENSB_IJNSC_ILi128EEEEEENSB_IJNSC_ILi32EEEEEEEEENS_6half_tESN_NSA_8TiledMMAINSA_8MMA_AtomIJNSA_4SM904GMMA26MMA_64x128x16_F32F16F16_SSILNSR_5MajorE1ELST_1ELNSR_7ScaleInE1ELSU_1EEEEEENSA_6LayoutISE_NSB_IJNSC_ILi0EEESY_SY_EEEEENSB_IJNSA_10UnderscoreES11_S11_EEEEENS7_6detail26Sm90ImplicitGemmTileTraitsINSA_13SM90_TMA_LOADENSA_14ComposedLayoutINSA_7SwizzleILi3ELi4ELi3EEENSA_18smem_ptr_flag_bitsILi16EEENSX_INSB_IJNSB_IJSH_SD_EEENSB_IJNSC_ILi8EEENSC_ILi4EEEEEENSB_IJSD_NSC_ILi18EEEEEEEEENSB_IJNSB_IJSD_SY_EEENSB_IJSH_NSC_ILi512EEEEEENSB_IJSY_NSC_ILi2048EEEEEEEEEEEEEvEENS15_INSA_20SM90_TMA_LOAD_IM2COLENS17_IS19_S1B_NSX_INSB_IJNSB_IJSH_NSC_ILi2EEEEEES1F_S1H_EEENSB_IJNSB_IJSD_S1M_EEES1L_NSB_IJSY_NSC_ILi4096EEEEEEEEEEEEEvEEEENS_8epilogue10collective6detail29Sm90TmaWarpSpecializedAdapterINS25_15DefaultEpilogueISN_NSB_IJlNSB_IJSD_lllEEESY_EEES2A_NS24_6thread17LinearCombinationISN_Li1EffLNS2B_9ScaleType4KindE0ELNS_15FloatRoundStyleE2ESN_EENS_4gemm15EpilogueDefaultEEEEEvvEEEEvNT_6ParamsE,"aw",@nobits
	.sectionflags	@""
	.align	16
	.zero		1024


//--------------------- .nv.shared.reserved.0     --------------------------
	.section	.nv.shared.reserved.0,"aw",@nobits
	.weak		__nv_reservedSMEM_offset_0_alias
	.size		__nv_reservedSMEM_offset_0_alias, 0, 0
	.other		__nv_reservedSMEM_offset_0_alias,@"STO_CUDA_RESERVED_SHARED STV_DEFAULT"
__nv_reservedSMEM_offset_0_alias:
	.zero		0


//--------------------- .nv.global                --------------------------
	.section	.nv.global,"aw",@nobits
.nv.global:
	.type		_ZN39_INTERNAL_47e942b1_4_k_cu_67d308ca_30424cute1_E,@object
	.size		_ZN39_INTERNAL_47e942b1_4_k_cu_67d308ca_30424cute1_E,(_ZN39_INTERNAL_47e942b1_4_k_cu_67d308ca_30424cuda3std3__45__cpo6cbeginE - _ZN39_INTERNAL_47e942b1_4_k_cu_67d308ca_30424cute1_E)
_ZN39_INTERNAL_47e942b1_4_k_cu_67d308ca_30424cute1_E:
	.zero		1
	.type		_ZN39_INTERNAL_47e942b1_4_k_cu_67d308ca_30424cuda3std3__45__cpo6cbeginE,@object
	.size		_ZN39_INTERNAL_47e942b1_4_k_cu_67d308ca_30424cuda3std3__45__cpo6cbeginE,(_ZN39_INTERNAL_47e942b1_4_k_cu_67d308ca_30424cuda3std3__48in_placeE - _ZN39_INTERNAL_47e942b1_4_k_cu_67d308ca_30424cuda3std3__45__cpo6cbeginE)
_ZN39_INTERNAL_47e942b1_4_k_cu_67d308ca_30424cuda3std3__45__cpo6cbeginE:
	.zero		1
	.type		_ZN39_INTERNAL_47e942b1_4_k_cu_67d308ca_30424cuda3std3__48in_placeE,@object
	.size		_ZN39_INTERNAL_47e942b1_4_k_cu_67d308ca_30424cuda3std3__48in_placeE,(_ZN39_INTERNAL_47e942b1_4_k_cu_67d308ca_30424cuda3std6ranges3__45__cpo9iter_moveE - _ZN39_INTERNAL_47e942b1_4_k_cu_67d308ca_30424cuda3std3__48in_placeE)
_ZN39_INTERNAL_47e942b1_4_k_cu_67d308ca_30424cuda3std3__48in_placeE:
	.zero		1
	.type		_ZN39_INTERNAL_47e942b1_4_k_cu_67d308ca_30424cuda3std6ranges3__45__cpo9iter_moveE,@object
	.size		_ZN39_INTERNAL_47e942b1_4_k_cu_67d308ca_30424cuda3std6ranges3__45__cpo9iter_moveE,(_ZN39_INTERNAL_47e942b1_4_k_cu_67d308ca_30424cuda3std3__45__cpo5beginE - _ZN39_INTERNAL_47e942b1_4_k_cu_67d308ca_30424cuda3std6ranges3__45__cpo9iter_moveE)
_ZN39_INTERNAL_47e942b1_4_k_cu_67d308ca_30424cuda3std6ranges3__45__cpo9iter_moveE:
	.zero		1
	.type		_ZN39_INTERNAL_47e942b1_4_k_cu_67d308ca_30424cuda3std3__45__cpo5beginE,@object
	.size		_ZN39_INTERNAL_47e942b1_4_k_cu_67d308ca_30424cuda3std3__45__cpo5beginE,(_ZN39_INTERNAL_47e942b1_4_k_cu_67d308ca_30424cuda3std3__441_GLOBAL__N__47e942b1_4_k_cu_67d308ca_30426ignoreE - _ZN39_INTERNAL_47e942b1_4_k_cu_67d308ca_30424cuda3std3__45__cpo5beginE)
_ZN39_INTERNAL_47e942b1_4_k_cu_67d308ca_30424cuda3std3__45__cpo5beginE:
	.zero		1
	.type		_ZN39_INTERNAL_47e942b1_4_k_cu_67d308ca_30424cuda3std3__441_GLOBAL__N__47e942b1_4_k_cu_67d308ca_30426ignoreE,@object
	.size		_ZN39_INTERNAL_47e942b1_4_k_cu_67d308ca_30424cuda3std3__441_GLOBAL__N__47e942b1_4_k_cu_67d308ca_30426ignoreE,(_ZN39_INTERNAL_47e942b1_4_k_cu_67d308ca_30424cute7productE - _ZN39_INTERNAL_47e942b1_4_k_cu_67d308ca_30424cuda3std3__441_GLOBAL__N__47e942b1_4_k_cu_67d308ca_30426ignoreE)
_ZN39_INTERNAL_47e942b1_4_k_cu_67d308ca_30424cuda3std3__441_GLOBAL__N__47e942b1_4_k_cu_67d308ca_30426ignoreE:
	.zero		1
	.type		_ZN39_INTERNAL_47e942b1_4_k_cu_67d308ca_30424cute7productE,@object
	.size		_ZN39_INTERNAL_47e942b1_4_k_cu_67d308ca_30424cute7productE,(_ZN39_INTERNAL_47e942b1_4_k_cu_67d308ca_30424cuda3std3__45__cpo3endE - _ZN39_INTERNAL_47e942b1_4_k_cu_67d308ca_30424cute7productE)
_ZN39_INTERNAL_47e942b1_4_k_cu_67d308ca_30424cute7productE:
	.zero		1
	.type		_ZN39_INTERNAL_47e942b1_4_k_cu_67d308ca_30424cuda3std3__45__cpo3endE,@object
	.size		_ZN39_INTERNAL_47e942b1_4_k_cu_67d308ca_30424cuda3std3__45__cpo3endE,(_ZN39_INTERNAL_47e942b1_4_k_cu_67d308ca_30424cuda3std3__419piecewise_constructE - _ZN39_INTERNAL_47e942b1_4_k_cu_67d308ca_30424cuda3std3__45__cpo3endE)
_ZN39_INTERNAL_47e942b1_4_k_cu_67d308ca_30424cuda3std3__45__cpo3endE:
	.zero		1
	.type		_ZN39_INTERNAL_47e942b1_4_k_cu_67d308ca_30424cuda3std3__419piecewise_constructE,@object
	.size		_ZN39_INTERNAL_47e942b1_4_k_cu_67d308ca_30424cuda3std3__419piecewise_constructE,(_ZN39_INTERNAL_47e942b1_4_k_cu_67d308ca_30424cuda3std3__45__cpo4cendE - _ZN39_INTERNAL_47e942b1_4_k_cu_67d308ca_30424cuda3std3__419piecewise_constructE)
_ZN39_INTERNAL_47e942b1_4_k_cu_67d308ca_30424cuda3std3__419piecewise_constructE:
	.zero		1
	.type		_ZN39_INTERNAL_47e942b1_4_k_cu_67d308ca_30424cuda3std3__45__cpo4cendE,@object
	.size		_ZN39_INTERNAL_47e942b1_4_k_cu_67d308ca_30424cuda3std3__45__cpo4cendE,(_ZN39_INTERNAL_47e942b1_4_k_cu_67d308ca_30424cuda3std6ranges3__45__cpo4swapE - _ZN39_INTERNAL_47e942b1_4_k_cu_67d308ca_30424cuda3std3__45__cpo4cendE)
_ZN39_INTERNAL_47e942b1_4_k_cu_67d308ca_30424cuda3std3__45__cpo4cendE:
	.zero		1
	.type		_ZN39_INTERNAL_47e942b1_4_k_cu_67d308ca_30424cuda3std6ranges3__45__cpo4swapE,@object
	.size		_ZN39_INTERNAL_47e942b1_4_k_cu_67d308ca_30424cuda3std6ranges3__45__cpo4swapE,(.L_7 - _ZN39_INTERNAL_47e942b1_4_k_cu_67d308ca_30424cuda3std6ranges3__45__cpo4swapE)
_ZN39_INTERNAL_47e942b1_4_k_cu_67d308ca_30424cuda3std6ranges3__45__cpo4swapE:
	.zero		1
.L_7:


//--------------------- .nv.constant0._ZN7cutlass13device_kernelINS_4conv6kernel13ConvUniversalINS1_16ConvProblemShapeILNS1_8OperatorE2ELi3EEENS1_10collective14CollectiveConvINS1_46MainloopSm90TmaGmmaWarpSpecializedImplicitGemmILS5_2ELi18ELi3EN4cute5tupleIJNSA_1CILi1EEESD_SD_EEENS1_36KernelImplicitTmaWarpSpecializedSm90ELi1EEENSB_IJNSC_ILi64EEENSB_IJNSC_ILi128EEEEEENSB_IJNSC_ILi32EEEEEEEEENS_6half_tESN_NSA_8TiledMMAINSA_8MMA_AtomIJNSA_4SM904GMMA26MMA_64x128x16_F32F16F16_SSILNSR_5MajorE1ELST_1ELNSR_7ScaleInE1ELSU_1EEEEEENSA_6LayoutISE_NSB_IJNSC_ILi0EEESY_SY_EEEEENSB_IJNSA_10UnderscoreES11_S11_EEEEENS7_6detail26Sm90ImplicitGemmTileTraitsINSA_13SM90_TMA_LOADENSA_14ComposedLayoutINSA_7SwizzleILi3ELi4ELi3EEENSA_18smem_ptr_flag_bitsILi16EEENSX_INSB_IJNSB_IJSH_SD_EEENSB_IJNSC_ILi8EEENSC_ILi4EEEEEENSB_IJSD_NSC_ILi18EEEEEEEEENSB_IJNSB_IJSD_SY_EEENSB_IJSH_NSC_ILi512EEEEEENSB_IJSY_NSC_ILi2048EEEEEEEEEEEEEvEENS15_INSA_20SM90_TMA_LOAD_IM2COLENS17_IS19_S1B_NSX_INSB_IJNSB_IJSH_NSC_ILi2EEEEEES1F_S1H_EEENSB_IJNSB_IJSD_S1M_EEES1L_NSB_IJSY_NSC_ILi4096EEEEEEEEEEEEEvEEEENS_8epilogue10collective6detail29Sm90TmaWarpSpecializedAdapterINS25_15DefaultEpilogueISN_NSB_IJlNSB_IJSD_lllEEESY_EEES2A_NS24_6thread17LinearCombinationISN_Li1EffLNS2B_9ScaleType4KindE0ELNS_15FloatRoundStyleE2ESN_EENS_4gemm15EpilogueDefaultEEEEEvvEEEEvNT_6ParamsE --------------------------
	.section	.nv.constant0._ZN7cutlass13device_kernelINS_4conv6kernel13ConvUniversalINS1_16ConvProblemShapeILNS1_8OperatorE2ELi3EEENS1_10collective14CollectiveConvINS1_46MainloopSm90TmaGmmaWarpSpecializedImplicitGemmILS5_2ELi18ELi3EN4cute5tupleIJNSA_1CILi1EEESD_SD_EEENS1_36KernelImplicitTmaWarpSpecializedSm90ELi1EEENSB_IJNSC_ILi64EEENSB_IJNSC_ILi128EEEEEENSB_IJNSC_ILi32EEEEEEEEENS_6half_tESN_NSA_8TiledMMAINSA_8MMA_AtomIJNSA_4SM904GMMA26MMA_64x128x16_F32F16F16_SSILNSR_5MajorE1ELST_1ELNSR_7ScaleInE1ELSU_1EEEEEENSA_6LayoutISE_NSB_IJNSC_ILi0EEESY_SY_EEEEENSB_IJNSA_10UnderscoreES11_S11_EEEEENS7_6detail26Sm90ImplicitGemmTileTraitsINSA_13SM90_TMA_LOADENSA_14ComposedLayoutINSA_7SwizzleILi3ELi4ELi3EEENSA_18smem_ptr_flag_bitsILi16EEENSX_INSB_IJNSB_IJSH_SD_EEENSB_IJNSC_ILi8EEENSC_ILi4EEEEEENSB_IJSD_NSC_ILi18EEEEEEEEENSB_IJNSB_IJSD_SY_EEENSB_IJSH_NSC_ILi512EEEEEENSB_IJSY_NSC_ILi2048EEEEEEEEEEEEEvEENS15_INSA_20SM90_TMA_LOAD_IM2COLENS17_IS19_S1B_NSX_INSB_IJNSB_IJSH_NSC_ILi2EEEEEES1F_S1H_EEENSB_IJNSB_IJSD_S1M_EEES1L_NSB_IJSY_NSC_ILi4096EEEEEEEEEEEEEvEEEENS_8epilogue10collective6detail29Sm90TmaWarpSpecializedAdapterINS25_15DefaultEpilogueISN_NSB_IJlNSB_IJSD_lllEEESY_EEES2A_NS24_6thread17LinearCombinationISN_Li1EffLNS2B_9ScaleType4KindE0ELNS_15FloatRoundStyleE2ESN_EENS_4gemm15EpilogueDefaultEEEEEvvEEEEvNT_6ParamsE,"a",@progbits
	.sectionflags	@""
	.align	4
.nv.constant0._ZN7cutlass13device_kernelINS_4conv6kernel13ConvUniversalINS1_16ConvProblemShapeILNS1_8OperatorE2ELi3EEENS1_10collective14CollectiveConvINS1_46MainloopSm90TmaGmmaWarpSpecializedImplicitGemmILS5_2ELi18ELi3EN4cute5tupleIJNSA_1CILi1EEESD_SD_EEENS1_36KernelImplicitTmaWarpSpecializedSm90ELi1EEENSB_IJNSC_ILi64EEENSB_IJNSC_ILi128EEEEEENSB_IJNSC_ILi32EEEEEEEEENS_6half_tESN_NSA_8TiledMMAINSA_8MMA_AtomIJNSA_4SM904GMMA26MMA_64x128x16_F32F16F16_SSILNSR_5MajorE1ELST_1ELNSR_7ScaleInE1ELSU_1EEEEEENSA_6LayoutISE_NSB_IJNSC_ILi0EEESY_SY_EEEEENSB_IJNSA_10UnderscoreES11_S11_EEEEENS7_6detail26Sm90ImplicitGemmTileTraitsINSA_13SM90_TMA_LOADENSA_14ComposedLayoutINSA_7SwizzleILi3ELi4ELi3EEENSA_18smem_ptr_flag_bitsILi16EEENSX_INSB_IJNSB_IJSH_SD_EEENSB_IJNSC_ILi8EEENSC_ILi4EEEEEENSB_IJSD_NSC_ILi18EEEEEEEEENSB_IJNSB_IJSD_SY_EEENSB_IJSH_NSC_ILi512EEEEEENSB_IJSY_NSC_ILi2048EEEEEEEEEEEEEvEENS15_INSA_20SM90_TMA_LOAD_IM2COLENS17_IS19_S1B_NSX_INSB_IJNSB_IJSH_NSC_ILi2EEEEEES1F_S1H_EEENSB_IJNSB_IJSD_S1M_EEES1L_NSB_IJSY_NSC_ILi4096EEEEEEEEEEEEEvEEEENS_8epilogue10collective6detail29Sm90TmaWarpSpecializedAdapterINS25_15DefaultEpilogueISN_NSB_IJlNSB_IJSD_lllEEESY_EEES2A_NS24_6thread17LinearCombinationISN_Li1EffLNS2B_9ScaleType4KindE0ELNS_15FloatRoundStyleE2ESN_EENS_4gemm15EpilogueDefaultEEEEEvvEEEEvNT_6ParamsE:
	.zero		1664


//--------------------- SYMBOLS --------------------------

	.type		.nv.reservedSmem.offset0,@object
	.size		.nv.reservedSmem.offset0,0x4
